//
// Generated by NVIDIA NVVM Compiler
//
// Compiler Build ID: CL-36424714
// Cuda compilation tools, release 13.0, V13.0.88
// Based on NVVM 20.0.0
//

.version 9.0
.target sm_100
.address_size 64

	// .globl	_Z8init_rngP24curandStatePhilox4_32_10yi
.func  (.param .align 16 .b8 func_retval0[16]) __internal_trig_reduction_slowpathd
(
	.param .b64 __internal_trig_reduction_slowpathd_param_0
)
;
.global .align 4 .b8 precalc_xorwow_matrix[102400];
.global .align 4 .b8 precalc_xorwow_offset_matrix[102400];
.global .align 4 .b8 mrg32k3aM1[2304];
.global .align 4 .b8 mrg32k3aM2[2304];
.global .align 4 .b8 mrg32k3aM1SubSeq[2016];
.global .align 4 .b8 mrg32k3aM2SubSeq[2016];
.global .align 4 .b8 mrg32k3aM1Seq[2304];
.global .align 4 .b8 mrg32k3aM2Seq[2304];
.const .align 8 .b8 __cr_lgamma_table[72];
// _ZZ17rastrigin_fitnessPKdPdiiE2sh has been demoted
.global .align 8 .b8 __cudart_i2opi_d[144] = {8, 93, 141, 31, 177, 95, 251, 107, 234, 146, 82, 138, 247, 57, 7, 61, 123, 241, 229, 235, 199, 186, 39, 117, 45, 234, 95, 158, 102, 63, 70, 79, 183, 9, 203, 39, 207, 126, 54, 109, 31, 109, 10, 90, 139, 17, 47, 239, 15, 152, 5, 222, 255, 151, 248, 31, 59, 40, 249, 189, 139, 95, 132, 156, 244, 57, 83, 131, 57, 214, 145, 57, 65, 126, 95, 180, 38, 112, 156, 233, 132, 68, 187, 46, 245, 53, 130, 232, 62, 167, 41, 177, 28, 235, 29, 254, 28, 146, 209, 9, 234, 46, 73, 6, 224, 210, 77, 66, 58, 110, 36, 183, 97, 197, 187, 222, 171, 99, 81, 254, 65, 144, 67, 60, 153, 149, 98, 219, 192, 221, 52, 245, 209, 87, 39, 252, 41, 21, 68, 78, 110, 131, 249, 162};
.global .align 16 .b8 __cudart_sin_cos_coeffs[128] = {70, 210, 176, 44, 241, 229, 90, 190, 146, 227, 172, 105, 227, 29, 199, 62, 161, 98, 219, 25, 160, 1, 42, 191, 24, 8, 17, 17, 17, 17, 129, 63, 84, 85, 85, 85, 85, 85, 197, 191, 0, 0, 0, 0, 0, 0, 0, 0, 0, 0, 0, 0, 0, 0, 0, 0, 100, 129, 253, 32, 131, 255, 168, 189, 40, 133, 239, 193, 167, 238, 33, 62, 217, 230, 6, 142, 79, 126, 146, 190, 233, 188, 221, 25, 160, 1, 250, 62, 71, 93, 193, 22, 108, 193, 86, 191, 81, 85, 85, 85, 85, 85, 165, 63, 0, 0, 0, 0, 0, 0, 224, 191, 0, 0, 0, 0, 0, 0, 240, 63};

.visible .entry _Z8init_rngP24curandStatePhilox4_32_10yi(
	.param .u64 .ptr .align 1 _Z8init_rngP24curandStatePhilox4_32_10yi_param_0,
	.param .u64 _Z8init_rngP24curandStatePhilox4_32_10yi_param_1,
	.param .u32 _Z8init_rngP24curandStatePhilox4_32_10yi_param_2
)
{
	.reg .pred 	%p<2>;
	.reg .b32 	%r<109>;
	.reg .b64 	%rd<7>;

	ld.param.u64 	%rd1, [_Z8init_rngP24curandStatePhilox4_32_10yi_param_0];
	ld.param.u64 	%rd2, [_Z8init_rngP24curandStatePhilox4_32_10yi_param_1];
	ld.param.u32 	%r2, [_Z8init_rngP24curandStatePhilox4_32_10yi_param_2];
	mov.u32 	%r3, %ctaid.x;
	mov.u32 	%r4, %ntid.x;
	mov.u32 	%r5, %tid.x;
	mad.lo.s32 	%r1, %r3, %r4, %r5;
	setp.ge.s32 	%p1, %r1, %r2;
	@%p1 bra 	$L__BB0_2;
	cvta.to.global.u64 	%rd3, %rd1;
	mul.wide.s32 	%rd4, %r1, 64;
	add.s64 	%rd5, %rd3, %rd4;
	cvt.u32.u64 	%r6, %rd2;
	{ .reg .b32 tmp; mov.b64 {tmp, %r7}, %rd2; }
	mov.b64 	{%r8, %r9}, %rd2;
	mov.b32 	%r10, 0;
	st.global.v4.u32 	[%rd5+32], {%r8, %r9, %r10, %r10};
	st.global.v2.u32 	[%rd5+48], {%r10, %r10};
	mov.b64 	%rd6, 0;
	st.global.u64 	[%rd5+56], %rd6;
	shr.s32 	%r11, %r1, 31;
	mov.b32 	%r12, -766435501;
	mul.hi.u32 	%r13, %r12, %r10;
	mov.b32 	%r14, -845247145;
	mul.hi.u32 	%r15, %r14, %r1;
	mul.lo.s32 	%r16, %r1, -845247145;
	xor.b32  	%r17, %r15, %r6;
	xor.b32  	%r18, %r13, %r11;
	xor.b32  	%r19, %r18, %r7;
	add.s32 	%r20, %r6, -1640531527;
	add.s32 	%r21, %r7, -1150833019;
	mul.hi.u32 	%r22, %r12, %r17;
	mul.lo.s32 	%r23, %r17, -766435501;
	mul.hi.u32 	%r24, %r14, %r19;
	mul.lo.s32 	%r25, %r19, -845247145;
	xor.b32  	%r26, %r16, %r24;
	xor.b32  	%r27, %r26, %r20;
	xor.b32  	%r28, %r21, %r22;
	add.s32 	%r29, %r6, 1013904242;
	add.s32 	%r30, %r7, 1993301258;
	mul.hi.u32 	%r31, %r12, %r27;
	mul.lo.s32 	%r32, %r27, -766435501;
	mul.hi.u32 	%r33, %r14, %r28;
	mul.lo.s32 	%r34, %r28, -845247145;
	xor.b32  	%r35, %r25, %r29;
	xor.b32  	%r36, %r35, %r33;
	xor.b32  	%r37, %r23, %r30;
	xor.b32  	%r38, %r37, %r31;
	add.s32 	%r39, %r6, -626627285;
	add.s32 	%r40, %r7, 842468239;
	mul.hi.u32 	%r41, %r12, %r36;
	mul.lo.s32 	%r42, %r36, -766435501;
	mul.hi.u32 	%r43, %r14, %r38;
	mul.lo.s32 	%r44, %r38, -845247145;
	xor.b32  	%r45, %r34, %r39;
	xor.b32  	%r46, %r45, %r43;
	xor.b32  	%r47, %r32, %r40;
	xor.b32  	%r48, %r47, %r41;
	add.s32 	%r49, %r6, 2027808484;
	add.s32 	%r50, %r7, -308364780;
	mul.hi.u32 	%r51, %r12, %r46;
	mul.lo.s32 	%r52, %r46, -766435501;
	mul.hi.u32 	%r53, %r14, %r48;
	mul.lo.s32 	%r54, %r48, -845247145;
	xor.b32  	%r55, %r44, %r49;
	xor.b32  	%r56, %r55, %r53;
	xor.b32  	%r57, %r42, %r50;
	xor.b32  	%r58, %r57, %r51;
	add.s32 	%r59, %r6, 387276957;
	add.s32 	%r60, %r7, -1459197799;
	mul.hi.u32 	%r61, %r12, %r56;
	mul.lo.s32 	%r62, %r56, -766435501;
	mul.hi.u32 	%r63, %r14, %r58;
	mul.lo.s32 	%r64, %r58, -845247145;
	xor.b32  	%r65, %r54, %r59;
	xor.b32  	%r66, %r65, %r63;
	xor.b32  	%r67, %r52, %r60;
	xor.b32  	%r68, %r67, %r61;
	add.s32 	%r69, %r6, -1253254570;
	add.s32 	%r70, %r7, 1684936478;
	mul.hi.u32 	%r71, %r12, %r66;
	mul.lo.s32 	%r72, %r66, -766435501;
	mul.hi.u32 	%r73, %r14, %r68;
	mul.lo.s32 	%r74, %r68, -845247145;
	xor.b32  	%r75, %r64, %r69;
	xor.b32  	%r76, %r75, %r73;
	xor.b32  	%r77, %r62, %r70;
	xor.b32  	%r78, %r77, %r71;
	add.s32 	%r79, %r6, 1401181199;
	add.s32 	%r80, %r7, 534103459;
	mul.hi.u32 	%r81, %r12, %r76;
	mul.lo.s32 	%r82, %r76, -766435501;
	mul.hi.u32 	%r83, %r14, %r78;
	mul.lo.s32 	%r84, %r78, -845247145;
	xor.b32  	%r85, %r74, %r79;
	xor.b32  	%r86, %r85, %r83;
	xor.b32  	%r87, %r72, %r80;
	xor.b32  	%r88, %r87, %r81;
	add.s32 	%r89, %r6, -239350328;
	add.s32 	%r90, %r7, -616729560;
	mul.hi.u32 	%r91, %r12, %r86;
	mul.lo.s32 	%r92, %r86, -766435501;
	mul.hi.u32 	%r93, %r14, %r88;
	mul.lo.s32 	%r94, %r88, -845247145;
	xor.b32  	%r95, %r84, %r89;
	xor.b32  	%r96, %r95, %r93;
	xor.b32  	%r97, %r82, %r90;
	xor.b32  	%r98, %r97, %r91;
	add.s32 	%r99, %r6, -1879881855;
	add.s32 	%r100, %r7, -1767562579;
	mul.hi.u32 	%r101, %r12, %r96;
	mul.lo.s32 	%r102, %r96, -766435501;
	mul.hi.u32 	%r103, %r14, %r98;
	mul.lo.s32 	%r104, %r98, -845247145;
	xor.b32  	%r105, %r94, %r99;
	xor.b32  	%r106, %r105, %r103;
	xor.b32  	%r107, %r92, %r100;
	xor.b32  	%r108, %r107, %r101;
	st.global.v4.u32 	[%rd5], {%r10, %r10, %r1, %r11};
	st.global.v4.u32 	[%rd5+16], {%r106, %r104, %r108, %r102};
$L__BB0_2:
	ret;

}
	// .globl	_Z14init_positionsPdiiddP24curandStatePhilox4_32_10
.visible .entry _Z14init_positionsPdiiddP24curandStatePhilox4_32_10(
	.param .u64 .ptr .align 1 _Z14init_positionsPdiiddP24curandStatePhilox4_32_10_param_0,
	.param .u32 _Z14init_positionsPdiiddP24curandStatePhilox4_32_10_param_1,
	.param .u32 _Z14init_positionsPdiiddP24curandStatePhilox4_32_10_param_2,
	.param .f64 _Z14init_positionsPdiiddP24curandStatePhilox4_32_10_param_3,
	.param .f64 _Z14init_positionsPdiiddP24curandStatePhilox4_32_10_param_4,
	.param .u64 .ptr .align 1 _Z14init_positionsPdiiddP24curandStatePhilox4_32_10_param_5
)
{
	.reg .pred 	%p<10>;
	.reg .b32 	%r<198>;
	.reg .b64 	%rd<10>;
	.reg .b64 	%fd<9>;

	ld.param.u32 	%r71, [_Z14init_positionsPdiiddP24curandStatePhilox4_32_10_param_1];
	ld.param.u32 	%r70, [_Z14init_positionsPdiiddP24curandStatePhilox4_32_10_param_2];
	ld.param.f64 	%fd3, [_Z14init_positionsPdiiddP24curandStatePhilox4_32_10_param_3];
	ld.param.u64 	%rd4, [_Z14init_positionsPdiiddP24curandStatePhilox4_32_10_param_5];
	mov.u32 	%r1, %ctaid.x;
	setp.ge.s32 	%p1, %r1, %r71;
	@%p1 bra 	$L__BB1_14;
	cvta.to.global.u64 	%rd5, %rd4;
	mov.u32 	%r166, %tid.x;
	mul.wide.u32 	%rd6, %r1, 64;
	add.s64 	%rd1, %rd5, %rd6;
	ld.global.v4.u32 	{%r188, %r187, %r186, %r185}, [%rd1];
	ld.global.v4.u32 	{%r184, %r183, %r182, %r181}, [%rd1+16];
	ld.global.v4.u32 	{%r11, %r12, %r180, %r14}, [%rd1+32];
	ld.global.v2.u32 	{%r16, %r17}, [%rd1+48];
	ld.global.f64 	%fd1, [%rd1+56];
	setp.ge.s32 	%p2, %r166, %r70;
	@%p2 bra 	$L__BB1_13;
	ld.param.f64 	%fd8, [_Z14init_positionsPdiiddP24curandStatePhilox4_32_10_param_4];
	ld.param.u64 	%rd9, [_Z14init_positionsPdiiddP24curandStatePhilox4_32_10_param_0];
	add.s32 	%r18, %r12, -1150833019;
	add.s32 	%r19, %r11, 1013904242;
	add.s32 	%r20, %r12, 1993301258;
	add.s32 	%r21, %r11, -626627285;
	add.s32 	%r22, %r12, 534103459;
	add.s32 	%r23, %r11, -239350328;
	add.s32 	%r24, %r12, -616729560;
	add.s32 	%r25, %r12, -1767562579;
	sub.f64 	%fd2, %fd8, %fd3;
	mul.lo.s32 	%r26, %r70, %r1;
	mov.u32 	%r27, %ntid.x;
	cvta.to.global.u64 	%rd2, %rd9;
$L__BB1_3:
	mov.u32 	%r37, %r180;
	mov.b32 	%r180, 2;
	setp.eq.s32 	%p3, %r37, 1;
	mov.u32 	%r179, %r183;
	@%p3 bra 	$L__BB1_12;
	setp.eq.s32 	%p4, %r37, 3;
	@%p4 bra 	$L__BB1_8;
	setp.ne.s32 	%p5, %r37, 2;
	@%p5 bra 	$L__BB1_7;
	mov.b32 	%r180, 3;
	mov.u32 	%r179, %r182;
	bra.uni 	$L__BB1_12;
$L__BB1_7:
	add.s32 	%r180, %r37, 1;
	mov.u32 	%r179, %r184;
	bra.uni 	$L__BB1_12;
$L__BB1_8:
	add.s32 	%r188, %r188, 1;
	setp.ne.s32 	%p6, %r188, 0;
	@%p6 bra 	$L__BB1_11;
	add.s32 	%r187, %r187, 1;
	setp.ne.s32 	%p7, %r187, 0;
	@%p7 bra 	$L__BB1_11;
	add.s32 	%r186, %r186, 1;
	setp.eq.s32 	%p8, %r186, 0;
	selp.u32 	%r74, 1, 0, %p8;
	add.s32 	%r185, %r185, %r74;
	mov.b32 	%r187, 0;
$L__BB1_11:
	mov.b32 	%r76, -766435501;
	mul.hi.u32 	%r77, %r76, %r188;
	mul.lo.s32 	%r78, %r188, -766435501;
	mov.b32 	%r79, -845247145;
	mul.hi.u32 	%r80, %r79, %r186;
	mul.lo.s32 	%r81, %r186, -845247145;
	xor.b32  	%r82, %r11, %r80;
	xor.b32  	%r83, %r82, %r187;
	xor.b32  	%r84, %r77, %r12;
	xor.b32  	%r85, %r84, %r185;
	mul.hi.u32 	%r86, %r76, %r83;
	mul.lo.s32 	%r87, %r83, -766435501;
	mul.hi.u32 	%r88, %r79, %r85;
	mul.lo.s32 	%r89, %r85, -845247145;
	add.s32 	%r90, %r11, -1640531527;
	xor.b32  	%r91, %r81, %r90;
	xor.b32  	%r92, %r91, %r88;
	xor.b32  	%r93, %r78, %r18;
	xor.b32  	%r94, %r93, %r86;
	mul.hi.u32 	%r95, %r76, %r92;
	mul.lo.s32 	%r96, %r92, -766435501;
	mul.hi.u32 	%r97, %r79, %r94;
	mul.lo.s32 	%r98, %r94, -845247145;
	xor.b32  	%r99, %r89, %r19;
	xor.b32  	%r100, %r99, %r97;
	xor.b32  	%r101, %r87, %r20;
	xor.b32  	%r102, %r101, %r95;
	mul.hi.u32 	%r103, %r76, %r100;
	mul.lo.s32 	%r104, %r100, -766435501;
	mul.hi.u32 	%r105, %r79, %r102;
	mul.lo.s32 	%r106, %r102, -845247145;
	xor.b32  	%r107, %r98, %r21;
	xor.b32  	%r108, %r107, %r105;
	add.s32 	%r109, %r12, 842468239;
	xor.b32  	%r110, %r96, %r109;
	xor.b32  	%r111, %r110, %r103;
	mul.hi.u32 	%r112, %r76, %r108;
	mul.lo.s32 	%r113, %r108, -766435501;
	mul.hi.u32 	%r114, %r79, %r111;
	mul.lo.s32 	%r115, %r111, -845247145;
	add.s32 	%r116, %r11, 2027808484;
	xor.b32  	%r117, %r106, %r116;
	xor.b32  	%r118, %r117, %r114;
	add.s32 	%r119, %r12, -308364780;
	xor.b32  	%r120, %r104, %r119;
	xor.b32  	%r121, %r120, %r112;
	mul.hi.u32 	%r122, %r76, %r118;
	mul.lo.s32 	%r123, %r118, -766435501;
	mul.hi.u32 	%r124, %r79, %r121;
	mul.lo.s32 	%r125, %r121, -845247145;
	add.s32 	%r126, %r11, 387276957;
	xor.b32  	%r127, %r115, %r126;
	xor.b32  	%r128, %r127, %r124;
	add.s32 	%r129, %r12, -1459197799;
	xor.b32  	%r130, %r113, %r129;
	xor.b32  	%r131, %r130, %r122;
	mul.hi.u32 	%r132, %r76, %r128;
	mul.lo.s32 	%r133, %r128, -766435501;
	mul.hi.u32 	%r134, %r79, %r131;
	mul.lo.s32 	%r135, %r131, -845247145;
	add.s32 	%r136, %r11, -1253254570;
	xor.b32  	%r137, %r125, %r136;
	xor.b32  	%r138, %r137, %r134;
	add.s32 	%r139, %r12, 1684936478;
	xor.b32  	%r140, %r123, %r139;
	xor.b32  	%r141, %r140, %r132;
	mul.hi.u32 	%r142, %r76, %r138;
	mul.lo.s32 	%r143, %r138, -766435501;
	mul.hi.u32 	%r144, %r79, %r141;
	mul.lo.s32 	%r145, %r141, -845247145;
	add.s32 	%r146, %r11, 1401181199;
	xor.b32  	%r147, %r135, %r146;
	xor.b32  	%r148, %r147, %r144;
	xor.b32  	%r149, %r133, %r22;
	xor.b32  	%r150, %r149, %r142;
	mul.hi.u32 	%r151, %r76, %r148;
	mul.lo.s32 	%r152, %r148, -766435501;
	mul.hi.u32 	%r153, %r79, %r150;
	mul.lo.s32 	%r154, %r150, -845247145;
	xor.b32  	%r155, %r145, %r23;
	xor.b32  	%r156, %r155, %r153;
	xor.b32  	%r157, %r143, %r24;
	xor.b32  	%r158, %r157, %r151;
	mul.hi.u32 	%r159, %r76, %r156;
	mul.lo.s32 	%r46, %r156, -766435501;
	mul.hi.u32 	%r160, %r79, %r158;
	mul.lo.s32 	%r183, %r158, -845247145;
	add.s32 	%r161, %r11, -1879881855;
	xor.b32  	%r162, %r154, %r161;
	xor.b32  	%r184, %r162, %r160;
	xor.b32  	%r163, %r152, %r25;
	xor.b32  	%r182, %r163, %r159;
	mov.b32 	%r180, 0;
	mov.u32 	%r179, %r181;
	mov.u32 	%r181, %r46;
$L__BB1_12:
	cvt.rn.f64.u32 	%fd5, %r179;
	fma.rn.f64 	%fd6, %fd5, 0d3DF0000000000000, 0d3DF0000000000000;
	fma.rn.f64 	%fd7, %fd2, %fd6, %fd3;
	add.s32 	%r165, %r166, %r26;
	mul.wide.s32 	%rd7, %r165, 8;
	add.s64 	%rd8, %rd2, %rd7;
	st.global.f64 	[%rd8], %fd7;
	add.s32 	%r166, %r166, %r27;
	setp.lt.s32 	%p9, %r166, %r70;
	@%p9 bra 	$L__BB1_3;
$L__BB1_13:
	st.global.v4.u32 	[%rd1], {%r188, %r187, %r186, %r185};
	st.global.v4.u32 	[%rd1+16], {%r184, %r183, %r182, %r181};
	st.global.v4.u32 	[%rd1+32], {%r11, %r12, %r180, %r14};
	st.global.v2.u32 	[%rd1+48], {%r16, %r17};
	st.global.f64 	[%rd1+56], %fd1;
$L__BB1_14:
	ret;

}
	// .globl	_Z17rastrigin_fitnessPKdPdii
.visible .entry _Z17rastrigin_fitnessPKdPdii(
	.param .u64 .ptr .align 1 _Z17rastrigin_fitnessPKdPdii_param_0,
	.param .u64 .ptr .align 1 _Z17rastrigin_fitnessPKdPdii_param_1,
	.param .u32 _Z17rastrigin_fitnessPKdPdii_param_2,
	.param .u32 _Z17rastrigin_fitnessPKdPdii_param_3
)
{
	.reg .pred 	%p<12>;
	.reg .b32 	%r<32>;
	.reg .b64 	%rd<13>;
	.reg .b64 	%fd<52>;
	// demoted variable
	.shared .align 8 .b8 _ZZ17rastrigin_fitnessPKdPdiiE2sh[2048];
	ld.param.u64 	%rd2, [_Z17rastrigin_fitnessPKdPdii_param_0];
	ld.param.u64 	%rd3, [_Z17rastrigin_fitnessPKdPdii_param_1];
	ld.param.u32 	%r17, [_Z17rastrigin_fitnessPKdPdii_param_2];
	ld.param.u32 	%r16, [_Z17rastrigin_fitnessPKdPdii_param_3];
	mov.u32 	%r1, %ctaid.x;
	mov.u32 	%r2, %tid.x;
	setp.ge.s32 	%p1, %r1, %r17;
	@%p1 bra 	$L__BB2_15;
	setp.ge.s32 	%p2, %r2, %r16;
	mov.f64 	%fd51, 0d0000000000000000;
	@%p2 bra 	$L__BB2_9;
	mul.lo.s32 	%r3, %r16, %r1;
	mov.u32 	%r4, %ntid.x;
	cvta.to.global.u64 	%rd1, %rd2;
	mov.f64 	%fd51, 0d0000000000000000;
	mov.u64 	%rd8, __cudart_sin_cos_coeffs;
	mov.u32 	%r28, %r2;
$L__BB2_3:
	add.s32 	%r18, %r28, %r3;
	mul.wide.s32 	%rd4, %r18, 8;
	add.s64 	%rd5, %rd1, %rd4;
	ld.global.f64 	%fd2, [%rd5];
	mul.f64 	%fd3, %fd2, 0d401921FB54442D18;
	abs.f64 	%fd4, %fd3;
	setp.neu.f64 	%p3, %fd4, 0d7FF0000000000000;
	@%p3 bra 	$L__BB2_5;
	mov.f64 	%fd19, 0d0000000000000000;
	mul.rn.f64 	%fd50, %fd3, %fd19;
	mov.b32 	%r30, 1;
	bra.uni 	$L__BB2_8;
$L__BB2_5:
	mul.f64 	%fd14, %fd3, 0d3FE45F306DC9C883;
	cvt.rni.s32.f64 	%r29, %fd14;
	cvt.rn.f64.s32 	%fd15, %r29;
	fma.rn.f64 	%fd16, %fd15, 0dBFF921FB54442D18, %fd3;
	fma.rn.f64 	%fd17, %fd15, 0dBC91A62633145C00, %fd16;
	fma.rn.f64 	%fd50, %fd15, 0dB97B839A252049C0, %fd17;
	setp.ltu.f64 	%p4, %fd4, 0d41E0000000000000;
	@%p4 bra 	$L__BB2_7;
	{ // callseq 0, 0
	.param .b64 param0;
	st.param.f64 	[param0], %fd3;
	.param .align 16 .b8 retval0[16];
	call.uni (retval0), 
	__internal_trig_reduction_slowpathd, 
	(
	param0
	);
	ld.param.f64 	%fd50, [retval0];
	ld.param.b32 	%r29, [retval0+8];
	} // callseq 0
$L__BB2_7:
	add.s32 	%r30, %r29, 1;
$L__BB2_8:
	shl.b32 	%r21, %r30, 6;
	cvt.u64.u32 	%rd6, %r21;
	and.b64  	%rd7, %rd6, 64;
	add.s64 	%rd9, %rd8, %rd7;
	mul.rn.f64 	%fd20, %fd50, %fd50;
	and.b32  	%r22, %r30, 1;
	setp.eq.b32 	%p5, %r22, 1;
	selp.f64 	%fd21, 0dBDA8FF8320FD8164, 0d3DE5DB65F9785EBA, %p5;
	ld.global.nc.v2.f64 	{%fd22, %fd23}, [%rd9];
	fma.rn.f64 	%fd24, %fd21, %fd20, %fd22;
	fma.rn.f64 	%fd25, %fd24, %fd20, %fd23;
	ld.global.nc.v2.f64 	{%fd26, %fd27}, [%rd9+16];
	fma.rn.f64 	%fd28, %fd25, %fd20, %fd26;
	fma.rn.f64 	%fd29, %fd28, %fd20, %fd27;
	ld.global.nc.v2.f64 	{%fd30, %fd31}, [%rd9+32];
	fma.rn.f64 	%fd32, %fd29, %fd20, %fd30;
	fma.rn.f64 	%fd33, %fd32, %fd20, %fd31;
	fma.rn.f64 	%fd34, %fd33, %fd50, %fd50;
	fma.rn.f64 	%fd35, %fd33, %fd20, 0d3FF0000000000000;
	selp.f64 	%fd36, %fd35, %fd34, %p5;
	and.b32  	%r23, %r30, 2;
	setp.eq.s32 	%p6, %r23, 0;
	mov.f64 	%fd37, 0d0000000000000000;
	sub.f64 	%fd38, %fd37, %fd36;
	selp.f64 	%fd39, %fd36, %fd38, %p6;
	mul.f64 	%fd40, %fd39, 0dC024000000000000;
	fma.rn.f64 	%fd41, %fd2, %fd2, %fd40;
	add.f64 	%fd51, %fd51, %fd41;
	add.s32 	%r28, %r28, %r4;
	setp.lt.s32 	%p7, %r28, %r16;
	@%p7 bra 	$L__BB2_3;
$L__BB2_9:
	shl.b32 	%r24, %r2, 3;
	mov.u32 	%r25, _ZZ17rastrigin_fitnessPKdPdiiE2sh;
	add.s32 	%r12, %r25, %r24;
	st.shared.f64 	[%r12], %fd51;
	bar.sync 	0;
	mov.u32 	%r31, %ntid.x;
	setp.lt.u32 	%p8, %r31, 2;
	@%p8 bra 	$L__BB2_13;
$L__BB2_10:
	shr.u32 	%r15, %r31, 1;
	setp.ge.u32 	%p9, %r2, %r15;
	@%p9 bra 	$L__BB2_12;
	shl.b32 	%r26, %r15, 3;
	add.s32 	%r27, %r12, %r26;
	ld.shared.f64 	%fd42, [%r27];
	ld.shared.f64 	%fd43, [%r12];
	add.f64 	%fd44, %fd42, %fd43;
	st.shared.f64 	[%r12], %fd44;
$L__BB2_12:
	bar.sync 	0;
	setp.gt.u32 	%p10, %r31, 3;
	mov.u32 	%r31, %r15;
	@%p10 bra 	$L__BB2_10;
$L__BB2_13:
	setp.ne.s32 	%p11, %r2, 0;
	@%p11 bra 	$L__BB2_15;
	cvt.rn.f64.s32 	%fd45, %r16;
	ld.shared.f64 	%fd46, [_ZZ17rastrigin_fitnessPKdPdiiE2sh];
	fma.rn.f64 	%fd47, %fd45, 0d4024000000000000, %fd46;
	cvta.to.global.u64 	%rd10, %rd3;
	mul.wide.u32 	%rd11, %r1, 8;
	add.s64 	%rd12, %rd10, %rd11;
	st.global.f64 	[%rd12], %fd47;
$L__BB2_15:
	ret;

}
	// .globl	_Z10gwo_updatePdiiPKdS1_S1_dddP24curandStatePhilox4_32_10
.visible .entry _Z10gwo_updatePdiiPKdS1_S1_dddP24curandStatePhilox4_32_10(
	.param .u64 .ptr .align 1 _Z10gwo_updatePdiiPKdS1_S1_dddP24curandStatePhilox4_32_10_param_0,
	.param .u32 _Z10gwo_updatePdiiPKdS1_S1_dddP24curandStatePhilox4_32_10_param_1,
	.param .u32 _Z10gwo_updatePdiiPKdS1_S1_dddP24curandStatePhilox4_32_10_param_2,
	.param .u64 .ptr .align 1 _Z10gwo_updatePdiiPKdS1_S1_dddP24curandStatePhilox4_32_10_param_3,
	.param .u64 .ptr .align 1 _Z10gwo_updatePdiiPKdS1_S1_dddP24curandStatePhilox4_32_10_param_4,
	.param .u64 .ptr .align 1 _Z10gwo_updatePdiiPKdS1_S1_dddP24curandStatePhilox4_32_10_param_5,
	.param .f64 _Z10gwo_updatePdiiPKdS1_S1_dddP24curandStatePhilox4_32_10_param_6,
	.param .f64 _Z10gwo_updatePdiiPKdS1_S1_dddP24curandStatePhilox4_32_10_param_7,
	.param .f64 _Z10gwo_updatePdiiPKdS1_S1_dddP24curandStatePhilox4_32_10_param_8,
	.param .u64 .ptr .align 1 _Z10gwo_updatePdiiPKdS1_S1_dddP24curandStatePhilox4_32_10_param_9
)
{
	.reg .pred 	%p<36>;
	.reg .b32 	%r<727>;
	.reg .b64 	%rd<25>;
	.reg .b64 	%fd<53>;

	ld.param.u32 	%r165, [_Z10gwo_updatePdiiPKdS1_S1_dddP24curandStatePhilox4_32_10_param_1];
	ld.param.u32 	%r164, [_Z10gwo_updatePdiiPKdS1_S1_dddP24curandStatePhilox4_32_10_param_2];
	ld.param.f64 	%fd6, [_Z10gwo_updatePdiiPKdS1_S1_dddP24curandStatePhilox4_32_10_param_6];
	ld.param.u64 	%rd8, [_Z10gwo_updatePdiiPKdS1_S1_dddP24curandStatePhilox4_32_10_param_9];
	mov.u32 	%r1, %ctaid.x;
	setp.ge.s32 	%p1, %r1, %r165;
	@%p1 bra 	$L__BB3_41;
	cvta.to.global.u64 	%rd9, %rd8;
	mov.u32 	%r657, %tid.x;
	mul.wide.u32 	%rd10, %r1, 64;
	add.s64 	%rd1, %rd9, %rd10;
	ld.global.v4.u32 	{%r683, %r682, %r681, %r680}, [%rd1];
	ld.global.v4.u32 	{%r679, %r678, %r677, %r676}, [%rd1+16];
	ld.global.v4.u32 	{%r15, %r16, %r709, %r14}, [%rd1+32];
	ld.global.v2.u32 	{%r18, %r19}, [%rd1+48];
	ld.global.f64 	%fd1, [%rd1+56];
	setp.ge.s32 	%p2, %r657, %r164;
	@%p2 bra 	$L__BB3_40;
	ld.param.u64 	%rd24, [_Z10gwo_updatePdiiPKdS1_S1_dddP24curandStatePhilox4_32_10_param_5];
	mul.lo.s32 	%r20, %r164, %r1;
	add.s32 	%r21, %r15, -1640531527;
	add.s32 	%r22, %r16, -1150833019;
	add.s32 	%r23, %r15, 1013904242;
	add.s32 	%r24, %r16, 1993301258;
	add.s32 	%r25, %r15, -626627285;
	add.s32 	%r26, %r16, 842468239;
	add.s32 	%r27, %r15, 2027808484;
	add.s32 	%r28, %r16, -308364780;
	add.s32 	%r29, %r15, 387276957;
	add.s32 	%r30, %r16, -1459197799;
	add.s32 	%r31, %r15, -1253254570;
	add.s32 	%r32, %r16, 1684936478;
	add.s32 	%r33, %r15, 1401181199;
	add.s32 	%r34, %r16, 534103459;
	add.s32 	%r35, %r15, -239350328;
	add.s32 	%r36, %r16, -616729560;
	add.s32 	%r37, %r15, -1879881855;
	add.s32 	%r38, %r16, -1767562579;
	add.f64 	%fd2, %fd6, %fd6;
	cvta.to.global.u64 	%rd2, %rd24;
$L__BB3_3:
	ld.param.u64 	%rd21, [_Z10gwo_updatePdiiPKdS1_S1_dddP24curandStatePhilox4_32_10_param_0];
	add.s32 	%r167, %r657, %r20;
	cvta.to.global.u64 	%rd11, %rd21;
	mul.wide.s32 	%rd12, %r167, 8;
	add.s64 	%rd3, %rd11, %rd12;
	ld.global.f64 	%fd3, [%rd3];
	mov.b32 	%r675, 3;
	setp.eq.s32 	%p3, %r709, 1;
	mov.u32 	%r673, %r677;
	mov.u32 	%r674, %r678;
	@%p3 bra 	$L__BB3_15;
	setp.eq.s32 	%p4, %r709, 3;
	@%p4 bra 	$L__BB3_10;
	setp.ne.s32 	%p5, %r709, 2;
	@%p5 bra 	$L__BB3_14;
	add.s32 	%r683, %r683, 1;
	setp.eq.s32 	%p9, %r683, 0;
	@%p9 bra 	$L__BB3_7;
	bra.uni 	$L__BB3_9;
$L__BB3_7:
	add.s32 	%r682, %r682, 1;
	setp.ne.s32 	%p10, %r682, 0;
	@%p10 bra 	$L__BB3_9;
	add.s32 	%r681, %r681, 1;
	setp.eq.s32 	%p11, %r681, 0;
	selp.u32 	%r250, 1, 0, %p11;
	add.s32 	%r680, %r680, %r250;
	mov.b32 	%r682, 0;
$L__BB3_9:
	mov.b32 	%r252, -766435501;
	mul.hi.u32 	%r253, %r252, %r683;
	mul.lo.s32 	%r254, %r683, -766435501;
	mov.b32 	%r255, -845247145;
	mul.hi.u32 	%r256, %r255, %r681;
	mul.lo.s32 	%r257, %r681, -845247145;
	xor.b32  	%r258, %r15, %r256;
	xor.b32  	%r259, %r258, %r682;
	xor.b32  	%r260, %r253, %r16;
	xor.b32  	%r261, %r260, %r680;
	mul.hi.u32 	%r262, %r252, %r259;
	mul.lo.s32 	%r263, %r259, -766435501;
	mul.hi.u32 	%r264, %r255, %r261;
	mul.lo.s32 	%r265, %r261, -845247145;
	xor.b32  	%r266, %r257, %r264;
	xor.b32  	%r267, %r266, %r21;
	xor.b32  	%r268, %r254, %r262;
	xor.b32  	%r269, %r268, %r22;
	mul.hi.u32 	%r270, %r252, %r267;
	mul.lo.s32 	%r271, %r267, -766435501;
	mul.hi.u32 	%r272, %r255, %r269;
	mul.lo.s32 	%r273, %r269, -845247145;
	xor.b32  	%r274, %r265, %r272;
	xor.b32  	%r275, %r274, %r23;
	xor.b32  	%r276, %r263, %r270;
	xor.b32  	%r277, %r276, %r24;
	mul.hi.u32 	%r278, %r252, %r275;
	mul.lo.s32 	%r279, %r275, -766435501;
	mul.hi.u32 	%r280, %r255, %r277;
	mul.lo.s32 	%r281, %r277, -845247145;
	xor.b32  	%r282, %r273, %r280;
	xor.b32  	%r283, %r282, %r25;
	xor.b32  	%r284, %r271, %r278;
	xor.b32  	%r285, %r284, %r26;
	mul.hi.u32 	%r286, %r252, %r283;
	mul.lo.s32 	%r287, %r283, -766435501;
	mul.hi.u32 	%r288, %r255, %r285;
	mul.lo.s32 	%r289, %r285, -845247145;
	xor.b32  	%r290, %r281, %r288;
	xor.b32  	%r291, %r290, %r27;
	xor.b32  	%r292, %r279, %r286;
	xor.b32  	%r293, %r292, %r28;
	mul.hi.u32 	%r294, %r252, %r291;
	mul.lo.s32 	%r295, %r291, -766435501;
	mul.hi.u32 	%r296, %r255, %r293;
	mul.lo.s32 	%r297, %r293, -845247145;
	xor.b32  	%r298, %r289, %r296;
	xor.b32  	%r299, %r298, %r29;
	xor.b32  	%r300, %r287, %r294;
	xor.b32  	%r301, %r300, %r30;
	mul.hi.u32 	%r302, %r252, %r299;
	mul.lo.s32 	%r303, %r299, -766435501;
	mul.hi.u32 	%r304, %r255, %r301;
	mul.lo.s32 	%r305, %r301, -845247145;
	xor.b32  	%r306, %r297, %r304;
	xor.b32  	%r307, %r306, %r31;
	xor.b32  	%r308, %r295, %r302;
	xor.b32  	%r309, %r308, %r32;
	mul.hi.u32 	%r310, %r252, %r307;
	mul.lo.s32 	%r311, %r307, -766435501;
	mul.hi.u32 	%r312, %r255, %r309;
	mul.lo.s32 	%r313, %r309, -845247145;
	xor.b32  	%r314, %r305, %r312;
	xor.b32  	%r315, %r314, %r33;
	xor.b32  	%r316, %r303, %r310;
	xor.b32  	%r317, %r316, %r34;
	mul.hi.u32 	%r318, %r252, %r315;
	mul.lo.s32 	%r319, %r315, -766435501;
	mul.hi.u32 	%r320, %r255, %r317;
	mul.lo.s32 	%r321, %r317, -845247145;
	xor.b32  	%r322, %r313, %r320;
	xor.b32  	%r323, %r322, %r35;
	xor.b32  	%r324, %r311, %r318;
	xor.b32  	%r325, %r324, %r36;
	mul.hi.u32 	%r326, %r252, %r323;
	mul.lo.s32 	%r69, %r323, -766435501;
	mul.hi.u32 	%r327, %r255, %r325;
	mul.lo.s32 	%r678, %r325, -845247145;
	xor.b32  	%r328, %r321, %r327;
	xor.b32  	%r679, %r328, %r37;
	xor.b32  	%r329, %r319, %r326;
	xor.b32  	%r72, %r329, %r38;
	mov.b32 	%r675, 0;
	mov.u32 	%r673, %r676;
	mov.u32 	%r674, %r677;
	mov.u32 	%r676, %r69;
	mov.u32 	%r677, %r72;
	bra.uni 	$L__BB3_15;
$L__BB3_10:
	add.s32 	%r683, %r683, 1;
	setp.ne.s32 	%p6, %r683, 0;
	@%p6 bra 	$L__BB3_13;
	add.s32 	%r682, %r682, 1;
	setp.ne.s32 	%p7, %r682, 0;
	@%p7 bra 	$L__BB3_13;
	add.s32 	%r681, %r681, 1;
	setp.eq.s32 	%p8, %r681, 0;
	selp.u32 	%r169, 1, 0, %p8;
	add.s32 	%r680, %r680, %r169;
	mov.b32 	%r682, 0;
$L__BB3_13:
	mov.b32 	%r171, -766435501;
	mul.hi.u32 	%r172, %r171, %r683;
	mul.lo.s32 	%r173, %r683, -766435501;
	mov.b32 	%r174, -845247145;
	mul.hi.u32 	%r175, %r174, %r681;
	mul.lo.s32 	%r176, %r681, -845247145;
	xor.b32  	%r177, %r15, %r175;
	xor.b32  	%r178, %r177, %r682;
	xor.b32  	%r179, %r172, %r16;
	xor.b32  	%r180, %r179, %r680;
	mul.hi.u32 	%r181, %r171, %r178;
	mul.lo.s32 	%r182, %r178, -766435501;
	mul.hi.u32 	%r183, %r174, %r180;
	mul.lo.s32 	%r184, %r180, -845247145;
	xor.b32  	%r185, %r176, %r183;
	xor.b32  	%r186, %r185, %r21;
	xor.b32  	%r187, %r173, %r181;
	xor.b32  	%r188, %r187, %r22;
	mul.hi.u32 	%r189, %r171, %r186;
	mul.lo.s32 	%r190, %r186, -766435501;
	mul.hi.u32 	%r191, %r174, %r188;
	mul.lo.s32 	%r192, %r188, -845247145;
	xor.b32  	%r193, %r184, %r191;
	xor.b32  	%r194, %r193, %r23;
	xor.b32  	%r195, %r182, %r189;
	xor.b32  	%r196, %r195, %r24;
	mul.hi.u32 	%r197, %r171, %r194;
	mul.lo.s32 	%r198, %r194, -766435501;
	mul.hi.u32 	%r199, %r174, %r196;
	mul.lo.s32 	%r200, %r196, -845247145;
	xor.b32  	%r201, %r192, %r199;
	xor.b32  	%r202, %r201, %r25;
	xor.b32  	%r203, %r190, %r197;
	xor.b32  	%r204, %r203, %r26;
	mul.hi.u32 	%r205, %r171, %r202;
	mul.lo.s32 	%r206, %r202, -766435501;
	mul.hi.u32 	%r207, %r174, %r204;
	mul.lo.s32 	%r208, %r204, -845247145;
	xor.b32  	%r209, %r200, %r207;
	xor.b32  	%r210, %r209, %r27;
	xor.b32  	%r211, %r198, %r205;
	xor.b32  	%r212, %r211, %r28;
	mul.hi.u32 	%r213, %r171, %r210;
	mul.lo.s32 	%r214, %r210, -766435501;
	mul.hi.u32 	%r215, %r174, %r212;
	mul.lo.s32 	%r216, %r212, -845247145;
	xor.b32  	%r217, %r208, %r215;
	xor.b32  	%r218, %r217, %r29;
	xor.b32  	%r219, %r206, %r213;
	xor.b32  	%r220, %r219, %r30;
	mul.hi.u32 	%r221, %r171, %r218;
	mul.lo.s32 	%r222, %r218, -766435501;
	mul.hi.u32 	%r223, %r174, %r220;
	mul.lo.s32 	%r224, %r220, -845247145;
	xor.b32  	%r225, %r216, %r223;
	xor.b32  	%r226, %r225, %r31;
	xor.b32  	%r227, %r214, %r221;
	xor.b32  	%r228, %r227, %r32;
	mul.hi.u32 	%r229, %r171, %r226;
	mul.lo.s32 	%r230, %r226, -766435501;
	mul.hi.u32 	%r231, %r174, %r228;
	mul.lo.s32 	%r232, %r228, -845247145;
	xor.b32  	%r233, %r224, %r231;
	xor.b32  	%r234, %r233, %r33;
	xor.b32  	%r235, %r222, %r229;
	xor.b32  	%r236, %r235, %r34;
	mul.hi.u32 	%r237, %r171, %r234;
	mul.lo.s32 	%r238, %r234, -766435501;
	mul.hi.u32 	%r239, %r174, %r236;
	mul.lo.s32 	%r240, %r236, -845247145;
	xor.b32  	%r241, %r232, %r239;
	xor.b32  	%r242, %r241, %r35;
	xor.b32  	%r243, %r230, %r237;
	xor.b32  	%r244, %r243, %r36;
	mul.hi.u32 	%r245, %r171, %r242;
	mul.lo.s32 	%r57, %r242, -766435501;
	mul.hi.u32 	%r246, %r174, %r244;
	mul.lo.s32 	%r678, %r244, -845247145;
	xor.b32  	%r247, %r240, %r246;
	xor.b32  	%r673, %r247, %r37;
	xor.b32  	%r248, %r238, %r245;
	xor.b32  	%r677, %r248, %r38;
	mov.b32 	%r675, 1;
	mov.u32 	%r674, %r676;
	mov.u32 	%r676, %r57;
	mov.u32 	%r679, %r673;
	bra.uni 	$L__BB3_15;
$L__BB3_14:
	add.s32 	%r675, %r709, 2;
	setp.eq.s32 	%p12, %r709, 0;
	selp.b32 	%r673, %r678, %r679, %p12;
	mov.u32 	%r674, %r679;
$L__BB3_15:
	ld.param.u64 	%rd22, [_Z10gwo_updatePdiiPKdS1_S1_dddP24curandStatePhilox4_32_10_param_3];
	cvt.rn.f64.u32 	%fd9, %r674;
	fma.rn.f64 	%fd10, %fd9, 0d3DF0000000000000, 0d3DF0000000000000;
	cvt.rn.f64.u32 	%fd11, %r673;
	fma.rn.f64 	%fd12, %fd11, 0d3DF0000000000000, 0d3DF0000000000000;
	mul.f64 	%fd13, %fd2, %fd10;
	sub.f64 	%fd14, %fd13, %fd6;
	add.f64 	%fd15, %fd12, %fd12;
	cvta.to.global.u64 	%rd13, %rd22;
	mul.wide.s32 	%rd14, %r657, 8;
	add.s64 	%rd15, %rd13, %rd14;
	ld.global.f64 	%fd16, [%rd15];
	mul.f64 	%fd17, %fd15, %fd16;
	sub.f64 	%fd18, %fd17, %fd3;
	abs.f64 	%fd19, %fd18;
	mul.f64 	%fd20, %fd14, %fd19;
	sub.f64 	%fd4, %fd16, %fd20;
	mov.b32 	%r692, 3;
	setp.eq.s32 	%p13, %r675, 1;
	mov.u32 	%r690, %r677;
	mov.u32 	%r691, %r678;
	@%p13 bra 	$L__BB3_27;
	setp.eq.s32 	%p14, %r675, 3;
	@%p14 bra 	$L__BB3_22;
	setp.ne.s32 	%p15, %r675, 2;
	@%p15 bra 	$L__BB3_26;
	add.s32 	%r683, %r683, 1;
	setp.eq.s32 	%p19, %r683, 0;
	@%p19 bra 	$L__BB3_19;
	bra.uni 	$L__BB3_21;
$L__BB3_19:
	add.s32 	%r682, %r682, 1;
	setp.ne.s32 	%p20, %r682, 0;
	@%p20 bra 	$L__BB3_21;
	add.s32 	%r681, %r681, 1;
	setp.eq.s32 	%p21, %r681, 0;
	selp.u32 	%r413, 1, 0, %p21;
	add.s32 	%r680, %r680, %r413;
	mov.b32 	%r682, 0;
$L__BB3_21:
	mov.b32 	%r415, -766435501;
	mul.hi.u32 	%r416, %r415, %r683;
	mul.lo.s32 	%r417, %r683, -766435501;
	mov.b32 	%r418, -845247145;
	mul.hi.u32 	%r419, %r418, %r681;
	mul.lo.s32 	%r420, %r681, -845247145;
	xor.b32  	%r421, %r15, %r419;
	xor.b32  	%r422, %r421, %r682;
	xor.b32  	%r423, %r416, %r16;
	xor.b32  	%r424, %r423, %r680;
	mul.hi.u32 	%r425, %r415, %r422;
	mul.lo.s32 	%r426, %r422, -766435501;
	mul.hi.u32 	%r427, %r418, %r424;
	mul.lo.s32 	%r428, %r424, -845247145;
	xor.b32  	%r429, %r420, %r427;
	xor.b32  	%r430, %r429, %r21;
	xor.b32  	%r431, %r417, %r425;
	xor.b32  	%r432, %r431, %r22;
	mul.hi.u32 	%r433, %r415, %r430;
	mul.lo.s32 	%r434, %r430, -766435501;
	mul.hi.u32 	%r435, %r418, %r432;
	mul.lo.s32 	%r436, %r432, -845247145;
	xor.b32  	%r437, %r428, %r435;
	xor.b32  	%r438, %r437, %r23;
	xor.b32  	%r439, %r426, %r433;
	xor.b32  	%r440, %r439, %r24;
	mul.hi.u32 	%r441, %r415, %r438;
	mul.lo.s32 	%r442, %r438, -766435501;
	mul.hi.u32 	%r443, %r418, %r440;
	mul.lo.s32 	%r444, %r440, -845247145;
	xor.b32  	%r445, %r436, %r443;
	xor.b32  	%r446, %r445, %r25;
	xor.b32  	%r447, %r434, %r441;
	xor.b32  	%r448, %r447, %r26;
	mul.hi.u32 	%r449, %r415, %r446;
	mul.lo.s32 	%r450, %r446, -766435501;
	mul.hi.u32 	%r451, %r418, %r448;
	mul.lo.s32 	%r452, %r448, -845247145;
	xor.b32  	%r453, %r444, %r451;
	xor.b32  	%r454, %r453, %r27;
	xor.b32  	%r455, %r442, %r449;
	xor.b32  	%r456, %r455, %r28;
	mul.hi.u32 	%r457, %r415, %r454;
	mul.lo.s32 	%r458, %r454, -766435501;
	mul.hi.u32 	%r459, %r418, %r456;
	mul.lo.s32 	%r460, %r456, -845247145;
	xor.b32  	%r461, %r452, %r459;
	xor.b32  	%r462, %r461, %r29;
	xor.b32  	%r463, %r450, %r457;
	xor.b32  	%r464, %r463, %r30;
	mul.hi.u32 	%r465, %r415, %r462;
	mul.lo.s32 	%r466, %r462, -766435501;
	mul.hi.u32 	%r467, %r418, %r464;
	mul.lo.s32 	%r468, %r464, -845247145;
	xor.b32  	%r469, %r460, %r467;
	xor.b32  	%r470, %r469, %r31;
	xor.b32  	%r471, %r458, %r465;
	xor.b32  	%r472, %r471, %r32;
	mul.hi.u32 	%r473, %r415, %r470;
	mul.lo.s32 	%r474, %r470, -766435501;
	mul.hi.u32 	%r475, %r418, %r472;
	mul.lo.s32 	%r476, %r472, -845247145;
	xor.b32  	%r477, %r468, %r475;
	xor.b32  	%r478, %r477, %r33;
	xor.b32  	%r479, %r466, %r473;
	xor.b32  	%r480, %r479, %r34;
	mul.hi.u32 	%r481, %r415, %r478;
	mul.lo.s32 	%r482, %r478, -766435501;
	mul.hi.u32 	%r483, %r418, %r480;
	mul.lo.s32 	%r484, %r480, -845247145;
	xor.b32  	%r485, %r476, %r483;
	xor.b32  	%r486, %r485, %r35;
	xor.b32  	%r487, %r474, %r481;
	xor.b32  	%r488, %r487, %r36;
	mul.hi.u32 	%r489, %r415, %r486;
	mul.lo.s32 	%r104, %r486, -766435501;
	mul.hi.u32 	%r490, %r418, %r488;
	mul.lo.s32 	%r678, %r488, -845247145;
	xor.b32  	%r491, %r484, %r490;
	xor.b32  	%r679, %r491, %r37;
	xor.b32  	%r492, %r482, %r489;
	xor.b32  	%r107, %r492, %r38;
	mov.b32 	%r692, 0;
	mov.u32 	%r690, %r676;
	mov.u32 	%r691, %r677;
	mov.u32 	%r676, %r104;
	mov.u32 	%r677, %r107;
	bra.uni 	$L__BB3_27;
$L__BB3_22:
	add.s32 	%r683, %r683, 1;
	setp.ne.s32 	%p16, %r683, 0;
	@%p16 bra 	$L__BB3_25;
	add.s32 	%r682, %r682, 1;
	setp.ne.s32 	%p17, %r682, 0;
	@%p17 bra 	$L__BB3_25;
	add.s32 	%r681, %r681, 1;
	setp.eq.s32 	%p18, %r681, 0;
	selp.u32 	%r332, 1, 0, %p18;
	add.s32 	%r680, %r680, %r332;
	mov.b32 	%r682, 0;
$L__BB3_25:
	mov.b32 	%r334, -766435501;
	mul.hi.u32 	%r335, %r334, %r683;
	mul.lo.s32 	%r336, %r683, -766435501;
	mov.b32 	%r337, -845247145;
	mul.hi.u32 	%r338, %r337, %r681;
	mul.lo.s32 	%r339, %r681, -845247145;
	xor.b32  	%r340, %r15, %r338;
	xor.b32  	%r341, %r340, %r682;
	xor.b32  	%r342, %r335, %r16;
	xor.b32  	%r343, %r342, %r680;
	mul.hi.u32 	%r344, %r334, %r341;
	mul.lo.s32 	%r345, %r341, -766435501;
	mul.hi.u32 	%r346, %r337, %r343;
	mul.lo.s32 	%r347, %r343, -845247145;
	xor.b32  	%r348, %r339, %r346;
	xor.b32  	%r349, %r348, %r21;
	xor.b32  	%r350, %r336, %r344;
	xor.b32  	%r351, %r350, %r22;
	mul.hi.u32 	%r352, %r334, %r349;
	mul.lo.s32 	%r353, %r349, -766435501;
	mul.hi.u32 	%r354, %r337, %r351;
	mul.lo.s32 	%r355, %r351, -845247145;
	xor.b32  	%r356, %r347, %r354;
	xor.b32  	%r357, %r356, %r23;
	xor.b32  	%r358, %r345, %r352;
	xor.b32  	%r359, %r358, %r24;
	mul.hi.u32 	%r360, %r334, %r357;
	mul.lo.s32 	%r361, %r357, -766435501;
	mul.hi.u32 	%r362, %r337, %r359;
	mul.lo.s32 	%r363, %r359, -845247145;
	xor.b32  	%r364, %r355, %r362;
	xor.b32  	%r365, %r364, %r25;
	xor.b32  	%r366, %r353, %r360;
	xor.b32  	%r367, %r366, %r26;
	mul.hi.u32 	%r368, %r334, %r365;
	mul.lo.s32 	%r369, %r365, -766435501;
	mul.hi.u32 	%r370, %r337, %r367;
	mul.lo.s32 	%r371, %r367, -845247145;
	xor.b32  	%r372, %r363, %r370;
	xor.b32  	%r373, %r372, %r27;
	xor.b32  	%r374, %r361, %r368;
	xor.b32  	%r375, %r374, %r28;
	mul.hi.u32 	%r376, %r334, %r373;
	mul.lo.s32 	%r377, %r373, -766435501;
	mul.hi.u32 	%r378, %r337, %r375;
	mul.lo.s32 	%r379, %r375, -845247145;
	xor.b32  	%r380, %r371, %r378;
	xor.b32  	%r381, %r380, %r29;
	xor.b32  	%r382, %r369, %r376;
	xor.b32  	%r383, %r382, %r30;
	mul.hi.u32 	%r384, %r334, %r381;
	mul.lo.s32 	%r385, %r381, -766435501;
	mul.hi.u32 	%r386, %r337, %r383;
	mul.lo.s32 	%r387, %r383, -845247145;
	xor.b32  	%r388, %r379, %r386;
	xor.b32  	%r389, %r388, %r31;
	xor.b32  	%r390, %r377, %r384;
	xor.b32  	%r391, %r390, %r32;
	mul.hi.u32 	%r392, %r334, %r389;
	mul.lo.s32 	%r393, %r389, -766435501;
	mul.hi.u32 	%r394, %r337, %r391;
	mul.lo.s32 	%r395, %r391, -845247145;
	xor.b32  	%r396, %r387, %r394;
	xor.b32  	%r397, %r396, %r33;
	xor.b32  	%r398, %r385, %r392;
	xor.b32  	%r399, %r398, %r34;
	mul.hi.u32 	%r400, %r334, %r397;
	mul.lo.s32 	%r401, %r397, -766435501;
	mul.hi.u32 	%r402, %r337, %r399;
	mul.lo.s32 	%r403, %r399, -845247145;
	xor.b32  	%r404, %r395, %r402;
	xor.b32  	%r405, %r404, %r35;
	xor.b32  	%r406, %r393, %r400;
	xor.b32  	%r407, %r406, %r36;
	mul.hi.u32 	%r408, %r334, %r405;
	mul.lo.s32 	%r92, %r405, -766435501;
	mul.hi.u32 	%r409, %r337, %r407;
	mul.lo.s32 	%r678, %r407, -845247145;
	xor.b32  	%r410, %r403, %r409;
	xor.b32  	%r690, %r410, %r37;
	xor.b32  	%r411, %r401, %r408;
	xor.b32  	%r677, %r411, %r38;
	mov.b32 	%r692, 1;
	mov.u32 	%r691, %r676;
	mov.u32 	%r676, %r92;
	mov.u32 	%r679, %r690;
	bra.uni 	$L__BB3_27;
$L__BB3_26:
	add.s32 	%r692, %r675, 2;
	setp.eq.s32 	%p22, %r675, 0;
	selp.b32 	%r690, %r678, %r679, %p22;
	mov.u32 	%r691, %r679;
$L__BB3_27:
	ld.param.u64 	%rd23, [_Z10gwo_updatePdiiPKdS1_S1_dddP24curandStatePhilox4_32_10_param_4];
	cvt.rn.f64.u32 	%fd21, %r691;
	fma.rn.f64 	%fd22, %fd21, 0d3DF0000000000000, 0d3DF0000000000000;
	cvt.rn.f64.u32 	%fd23, %r690;
	fma.rn.f64 	%fd24, %fd23, 0d3DF0000000000000, 0d3DF0000000000000;
	mul.f64 	%fd25, %fd2, %fd22;
	sub.f64 	%fd26, %fd25, %fd6;
	add.f64 	%fd27, %fd24, %fd24;
	cvta.to.global.u64 	%rd16, %rd23;
	mul.wide.s32 	%rd17, %r657, 8;
	add.s64 	%rd18, %rd16, %rd17;
	ld.global.f64 	%fd28, [%rd18];
	mul.f64 	%fd29, %fd27, %fd28;
	sub.f64 	%fd30, %fd29, %fd3;
	abs.f64 	%fd31, %fd30;
	mul.f64 	%fd32, %fd26, %fd31;
	sub.f64 	%fd5, %fd28, %fd32;
	mov.b32 	%r709, 3;
	setp.eq.s32 	%p23, %r692, 1;
	mov.u32 	%r707, %r677;
	mov.u32 	%r708, %r678;
	@%p23 bra 	$L__BB3_39;
	setp.eq.s32 	%p24, %r692, 3;
	@%p24 bra 	$L__BB3_34;
	setp.ne.s32 	%p25, %r692, 2;
	@%p25 bra 	$L__BB3_38;
	add.s32 	%r683, %r683, 1;
	setp.eq.s32 	%p29, %r683, 0;
	@%p29 bra 	$L__BB3_31;
	bra.uni 	$L__BB3_33;
$L__BB3_31:
	add.s32 	%r682, %r682, 1;
	setp.ne.s32 	%p30, %r682, 0;
	@%p30 bra 	$L__BB3_33;
	add.s32 	%r681, %r681, 1;
	setp.eq.s32 	%p31, %r681, 0;
	selp.u32 	%r576, 1, 0, %p31;
	add.s32 	%r680, %r680, %r576;
	mov.b32 	%r682, 0;
$L__BB3_33:
	mov.b32 	%r578, -766435501;
	mul.hi.u32 	%r579, %r578, %r683;
	mul.lo.s32 	%r580, %r683, -766435501;
	mov.b32 	%r581, -845247145;
	mul.hi.u32 	%r582, %r581, %r681;
	mul.lo.s32 	%r583, %r681, -845247145;
	xor.b32  	%r584, %r15, %r582;
	xor.b32  	%r585, %r584, %r682;
	xor.b32  	%r586, %r579, %r16;
	xor.b32  	%r587, %r586, %r680;
	mul.hi.u32 	%r588, %r578, %r585;
	mul.lo.s32 	%r589, %r585, -766435501;
	mul.hi.u32 	%r590, %r581, %r587;
	mul.lo.s32 	%r591, %r587, -845247145;
	xor.b32  	%r592, %r583, %r590;
	xor.b32  	%r593, %r592, %r21;
	xor.b32  	%r594, %r580, %r588;
	xor.b32  	%r595, %r594, %r22;
	mul.hi.u32 	%r596, %r578, %r593;
	mul.lo.s32 	%r597, %r593, -766435501;
	mul.hi.u32 	%r598, %r581, %r595;
	mul.lo.s32 	%r599, %r595, -845247145;
	xor.b32  	%r600, %r591, %r598;
	xor.b32  	%r601, %r600, %r23;
	xor.b32  	%r602, %r589, %r596;
	xor.b32  	%r603, %r602, %r24;
	mul.hi.u32 	%r604, %r578, %r601;
	mul.lo.s32 	%r605, %r601, -766435501;
	mul.hi.u32 	%r606, %r581, %r603;
	mul.lo.s32 	%r607, %r603, -845247145;
	xor.b32  	%r608, %r599, %r606;
	xor.b32  	%r609, %r608, %r25;
	xor.b32  	%r610, %r597, %r604;
	xor.b32  	%r611, %r610, %r26;
	mul.hi.u32 	%r612, %r578, %r609;
	mul.lo.s32 	%r613, %r609, -766435501;
	mul.hi.u32 	%r614, %r581, %r611;
	mul.lo.s32 	%r615, %r611, -845247145;
	xor.b32  	%r616, %r607, %r614;
	xor.b32  	%r617, %r616, %r27;
	xor.b32  	%r618, %r605, %r612;
	xor.b32  	%r619, %r618, %r28;
	mul.hi.u32 	%r620, %r578, %r617;
	mul.lo.s32 	%r621, %r617, -766435501;
	mul.hi.u32 	%r622, %r581, %r619;
	mul.lo.s32 	%r623, %r619, -845247145;
	xor.b32  	%r624, %r615, %r622;
	xor.b32  	%r625, %r624, %r29;
	xor.b32  	%r626, %r613, %r620;
	xor.b32  	%r627, %r626, %r30;
	mul.hi.u32 	%r628, %r578, %r625;
	mul.lo.s32 	%r629, %r625, -766435501;
	mul.hi.u32 	%r630, %r581, %r627;
	mul.lo.s32 	%r631, %r627, -845247145;
	xor.b32  	%r632, %r623, %r630;
	xor.b32  	%r633, %r632, %r31;
	xor.b32  	%r634, %r621, %r628;
	xor.b32  	%r635, %r634, %r32;
	mul.hi.u32 	%r636, %r578, %r633;
	mul.lo.s32 	%r637, %r633, -766435501;
	mul.hi.u32 	%r638, %r581, %r635;
	mul.lo.s32 	%r639, %r635, -845247145;
	xor.b32  	%r640, %r631, %r638;
	xor.b32  	%r641, %r640, %r33;
	xor.b32  	%r642, %r629, %r636;
	xor.b32  	%r643, %r642, %r34;
	mul.hi.u32 	%r644, %r578, %r641;
	mul.lo.s32 	%r645, %r641, -766435501;
	mul.hi.u32 	%r646, %r581, %r643;
	mul.lo.s32 	%r647, %r643, -845247145;
	xor.b32  	%r648, %r639, %r646;
	xor.b32  	%r649, %r648, %r35;
	xor.b32  	%r650, %r637, %r644;
	xor.b32  	%r651, %r650, %r36;
	mul.hi.u32 	%r652, %r578, %r649;
	mul.lo.s32 	%r139, %r649, -766435501;
	mul.hi.u32 	%r653, %r581, %r651;
	mul.lo.s32 	%r678, %r651, -845247145;
	xor.b32  	%r654, %r647, %r653;
	xor.b32  	%r679, %r654, %r37;
	xor.b32  	%r655, %r645, %r652;
	xor.b32  	%r142, %r655, %r38;
	mov.b32 	%r709, 0;
	mov.u32 	%r707, %r676;
	mov.u32 	%r708, %r677;
	mov.u32 	%r676, %r139;
	mov.u32 	%r677, %r142;
	bra.uni 	$L__BB3_39;
$L__BB3_34:
	add.s32 	%r683, %r683, 1;
	setp.ne.s32 	%p26, %r683, 0;
	@%p26 bra 	$L__BB3_37;
	add.s32 	%r682, %r682, 1;
	setp.ne.s32 	%p27, %r682, 0;
	@%p27 bra 	$L__BB3_37;
	add.s32 	%r681, %r681, 1;
	setp.eq.s32 	%p28, %r681, 0;
	selp.u32 	%r495, 1, 0, %p28;
	add.s32 	%r680, %r680, %r495;
	mov.b32 	%r682, 0;
$L__BB3_37:
	mov.b32 	%r497, -766435501;
	mul.hi.u32 	%r498, %r497, %r683;
	mul.lo.s32 	%r499, %r683, -766435501;
	mov.b32 	%r500, -845247145;
	mul.hi.u32 	%r501, %r500, %r681;
	mul.lo.s32 	%r502, %r681, -845247145;
	xor.b32  	%r503, %r15, %r501;
	xor.b32  	%r504, %r503, %r682;
	xor.b32  	%r505, %r498, %r16;
	xor.b32  	%r506, %r505, %r680;
	mul.hi.u32 	%r507, %r497, %r504;
	mul.lo.s32 	%r508, %r504, -766435501;
	mul.hi.u32 	%r509, %r500, %r506;
	mul.lo.s32 	%r510, %r506, -845247145;
	xor.b32  	%r511, %r502, %r509;
	xor.b32  	%r512, %r511, %r21;
	xor.b32  	%r513, %r499, %r507;
	xor.b32  	%r514, %r513, %r22;
	mul.hi.u32 	%r515, %r497, %r512;
	mul.lo.s32 	%r516, %r512, -766435501;
	mul.hi.u32 	%r517, %r500, %r514;
	mul.lo.s32 	%r518, %r514, -845247145;
	xor.b32  	%r519, %r510, %r517;
	xor.b32  	%r520, %r519, %r23;
	xor.b32  	%r521, %r508, %r515;
	xor.b32  	%r522, %r521, %r24;
	mul.hi.u32 	%r523, %r497, %r520;
	mul.lo.s32 	%r524, %r520, -766435501;
	mul.hi.u32 	%r525, %r500, %r522;
	mul.lo.s32 	%r526, %r522, -845247145;
	xor.b32  	%r527, %r518, %r525;
	xor.b32  	%r528, %r527, %r25;
	xor.b32  	%r529, %r516, %r523;
	xor.b32  	%r530, %r529, %r26;
	mul.hi.u32 	%r531, %r497, %r528;
	mul.lo.s32 	%r532, %r528, -766435501;
	mul.hi.u32 	%r533, %r500, %r530;
	mul.lo.s32 	%r534, %r530, -845247145;
	xor.b32  	%r535, %r526, %r533;
	xor.b32  	%r536, %r535, %r27;
	xor.b32  	%r537, %r524, %r531;
	xor.b32  	%r538, %r537, %r28;
	mul.hi.u32 	%r539, %r497, %r536;
	mul.lo.s32 	%r540, %r536, -766435501;
	mul.hi.u32 	%r541, %r500, %r538;
	mul.lo.s32 	%r542, %r538, -845247145;
	xor.b32  	%r543, %r534, %r541;
	xor.b32  	%r544, %r543, %r29;
	xor.b32  	%r545, %r532, %r539;
	xor.b32  	%r546, %r545, %r30;
	mul.hi.u32 	%r547, %r497, %r544;
	mul.lo.s32 	%r548, %r544, -766435501;
	mul.hi.u32 	%r549, %r500, %r546;
	mul.lo.s32 	%r550, %r546, -845247145;
	xor.b32  	%r551, %r542, %r549;
	xor.b32  	%r552, %r551, %r31;
	xor.b32  	%r553, %r540, %r547;
	xor.b32  	%r554, %r553, %r32;
	mul.hi.u32 	%r555, %r497, %r552;
	mul.lo.s32 	%r556, %r552, -766435501;
	mul.hi.u32 	%r557, %r500, %r554;
	mul.lo.s32 	%r558, %r554, -845247145;
	xor.b32  	%r559, %r550, %r557;
	xor.b32  	%r560, %r559, %r33;
	xor.b32  	%r561, %r548, %r555;
	xor.b32  	%r562, %r561, %r34;
	mul.hi.u32 	%r563, %r497, %r560;
	mul.lo.s32 	%r564, %r560, -766435501;
	mul.hi.u32 	%r565, %r500, %r562;
	mul.lo.s32 	%r566, %r562, -845247145;
	xor.b32  	%r567, %r558, %r565;
	xor.b32  	%r568, %r567, %r35;
	xor.b32  	%r569, %r556, %r563;
	xor.b32  	%r570, %r569, %r36;
	mul.hi.u32 	%r571, %r497, %r568;
	mul.lo.s32 	%r127, %r568, -766435501;
	mul.hi.u32 	%r572, %r500, %r570;
	mul.lo.s32 	%r678, %r570, -845247145;
	xor.b32  	%r573, %r566, %r572;
	xor.b32  	%r707, %r573, %r37;
	xor.b32  	%r574, %r564, %r571;
	xor.b32  	%r677, %r574, %r38;
	mov.b32 	%r709, 1;
	mov.u32 	%r708, %r676;
	mov.u32 	%r676, %r127;
	mov.u32 	%r679, %r707;
	bra.uni 	$L__BB3_39;
$L__BB3_38:
	add.s32 	%r709, %r692, 2;
	setp.eq.s32 	%p32, %r692, 0;
	selp.b32 	%r707, %r678, %r679, %p32;
	mov.u32 	%r708, %r679;
$L__BB3_39:
	ld.param.f64 	%fd52, [_Z10gwo_updatePdiiPKdS1_S1_dddP24curandStatePhilox4_32_10_param_8];
	ld.param.f64 	%fd51, [_Z10gwo_updatePdiiPKdS1_S1_dddP24curandStatePhilox4_32_10_param_7];
	cvt.rn.f64.u32 	%fd33, %r708;
	fma.rn.f64 	%fd34, %fd33, 0d3DF0000000000000, 0d3DF0000000000000;
	cvt.rn.f64.u32 	%fd35, %r707;
	fma.rn.f64 	%fd36, %fd35, 0d3DF0000000000000, 0d3DF0000000000000;
	mul.f64 	%fd37, %fd2, %fd34;
	sub.f64 	%fd38, %fd37, %fd6;
	add.f64 	%fd39, %fd36, %fd36;
	mul.wide.s32 	%rd19, %r657, 8;
	add.s64 	%rd20, %rd2, %rd19;
	ld.global.f64 	%fd40, [%rd20];
	mul.f64 	%fd41, %fd39, %fd40;
	sub.f64 	%fd42, %fd41, %fd3;
	abs.f64 	%fd43, %fd42;
	mul.f64 	%fd44, %fd38, %fd43;
	sub.f64 	%fd45, %fd40, %fd44;
	add.f64 	%fd46, %fd4, %fd5;
	add.f64 	%fd47, %fd46, %fd45;
	div.rn.f64 	%fd48, %fd47, 0d4008000000000000;
	setp.lt.f64 	%p33, %fd48, %fd51;
	selp.f64 	%fd49, %fd51, %fd48, %p33;
	setp.gt.f64 	%p34, %fd49, %fd52;
	selp.f64 	%fd50, %fd52, %fd49, %p34;
	st.global.f64 	[%rd3], %fd50;
	mov.u32 	%r656, %ntid.x;
	add.s32 	%r657, %r657, %r656;
	setp.lt.s32 	%p35, %r657, %r164;
	@%p35 bra 	$L__BB3_3;
$L__BB3_40:
	st.global.v4.u32 	[%rd1], {%r683, %r682, %r681, %r680};
	st.global.v4.u32 	[%rd1+16], {%r679, %r678, %r677, %r676};
	st.global.v4.u32 	[%rd1+32], {%r15, %r16, %r709, %r14};
	st.global.v2.u32 	[%rd1+48], {%r18, %r19};
	st.global.f64 	[%rd1+56], %fd1;
$L__BB3_41:
	ret;

}
.func  (.param .align 16 .b8 func_retval0[16]) __internal_trig_reduction_slowpathd(
	.param .b64 __internal_trig_reduction_slowpathd_param_0
)
{
	.local .align 8 .b8 	__local_depot4[40];
	.reg .b64 	%SP;
	.reg .b64 	%SPL;
	.reg .pred 	%p<10>;
	.reg .b32 	%r<47>;
	.reg .b64 	%rd<74>;
	.reg .b64 	%fd<5>;

	mov.u64 	%SPL, __local_depot4;
	ld.param.f64 	%fd4, [__internal_trig_reduction_slowpathd_param_0];
	add.u64 	%rd1, %SPL, 0;
	{
	.reg .b32 %temp; 
	mov.b64 	{%temp, %r1}, %fd4;
	}
	shr.u32 	%r2, %r1, 20;
	and.b32  	%r3, %r2, 2047;
	setp.eq.s32 	%p1, %r3, 2047;
	mov.b32 	%r46, 0;
	@%p1 bra 	$L__BB4_9;
	add.s32 	%r20, %r3, -1024;
	mov.b64 	%rd20, %fd4;
	shl.b64 	%rd2, %rd20, 11;
	shr.u32 	%r4, %r20, 6;
	sub.s32 	%r45, 15, %r4;
	sub.s32 	%r21, 19, %r4;
	setp.lt.u32 	%p2, %r20, 128;
	selp.b32 	%r6, 18, %r21, %p2;
	setp.ge.s32 	%p3, %r45, %r6;
	mov.b64 	%rd70, 0;
	@%p3 bra 	$L__BB4_4;
	add.s32 	%r23, %r6, %r4;
	neg.s32 	%r43, %r23;
	or.b64  	%rd3, %rd2, -9223372036854775808;
	mov.b64 	%rd70, 0;
	mov.b32 	%r42, 0;
	mov.u64 	%rd25, __cudart_i2opi_d;
	mov.u32 	%r44, %r45;
$L__BB4_3:
	.pragma "nounroll";
	mul.wide.s32 	%rd22, %r42, 8;
	add.s64 	%rd23, %rd1, %rd22;
	mul.wide.s32 	%rd24, %r44, 8;
	add.s64 	%rd26, %rd25, %rd24;
	ld.global.nc.u64 	%rd27, [%rd26];
	{
	.reg .u32 %r0, %r1, %r2, %r3, %alo, %ahi, %blo, %bhi, %clo, %chi;
	mov.b64 	{%alo,%ahi}, %rd27;
	mov.b64 	{%blo,%bhi}, %rd3;
	mov.b64 	{%clo,%chi}, %rd70;
	mad.lo.cc.u32 	%r0, %alo, %blo, %clo;
	madc.hi.cc.u32 	%r1, %alo, %blo, %chi;
	madc.hi.u32 	%r2, %alo, %bhi, 0;
	mad.lo.cc.u32 	%r1, %alo, %bhi, %r1;
	madc.hi.cc.u32 	%r2, %ahi, %blo, %r2;
	madc.hi.u32 	%r3, %ahi, %bhi, 0;
	mad.lo.cc.u32 	%r1, %ahi, %blo, %r1;
	madc.lo.cc.u32 	%r2, %ahi, %bhi, %r2;
	addc.u32 	%r3, %r3, 0;
	mov.b64 	%rd28, {%r0,%r1};
	mov.b64 	%rd70, {%r2,%r3};
	}
	st.local.u64 	[%rd23], %rd28;
	add.s32 	%r44, %r44, 1;
	add.s32 	%r43, %r43, 1;
	add.s32 	%r42, %r42, 1;
	setp.ne.s32 	%p4, %r43, -15;
	mov.u32 	%r45, %r6;
	@%p4 bra 	$L__BB4_3;
$L__BB4_4:
	cvt.s64.s32 	%rd29, %r45;
	cvt.u64.u32 	%rd30, %r4;
	add.s64 	%rd31, %rd30, %rd29;
	shl.b64 	%rd32, %rd31, 3;
	add.s64 	%rd33, %rd1, %rd32;
	st.local.u64 	[%rd33+-120], %rd70;
	and.b32  	%r15, %r2, 63;
	ld.local.u64 	%rd72, [%rd1+16];
	ld.local.u64 	%rd71, [%rd1+24];
	setp.eq.s32 	%p5, %r15, 0;
	@%p5 bra 	$L__BB4_6;
	shl.b64 	%rd34, %rd71, %r15;
	shr.u64 	%rd35, %rd72, 1;
	xor.b32  	%r24, %r15, 63;
	shr.u64 	%rd36, %rd35, %r24;
	or.b64  	%rd71, %rd34, %rd36;
	ld.local.u64 	%rd37, [%rd1+8];
	shl.b64 	%rd38, %rd72, %r15;
	shr.u64 	%rd39, %rd37, 1;
	shr.u64 	%rd40, %rd39, %r24;
	or.b64  	%rd72, %rd38, %rd40;
$L__BB4_6:
	and.b32  	%r25, %r1, -2147483648;
	shr.u64 	%rd41, %rd71, 62;
	cvt.u32.u64 	%r26, %rd41;
	mov.b64 	{%r27, %r28}, %rd71;
	mov.b64 	{%r29, %r30}, %rd72;
	shf.l.wrap.b32 	%r31, %r30, %r27, 2;
	shf.l.wrap.b32 	%r32, %r27, %r28, 2;
	mov.b64 	%rd42, {%r31, %r32};
	shl.b64 	%rd43, %rd72, 2;
	shr.u64 	%rd44, %rd42, 63;
	cvt.u32.u64 	%r33, %rd44;
	add.s32 	%r34, %r33, %r26;
	setp.eq.s32 	%p6, %r25, 0;
	neg.s32 	%r35, %r34;
	selp.b32 	%r46, %r34, %r35, %p6;
	setp.gt.s64 	%p7, %rd42, -1;
	mov.b64 	%rd45, 0;
	{
	.reg .u32 %r0, %r1, %r2, %r3, %a0, %a1, %a2, %a3, %b0, %b1, %b2, %b3;
	mov.b64 	{%a0,%a1}, %rd45;
	mov.b64 	{%a2,%a3}, %rd45;
	mov.b64 	{%b0,%b1}, %rd43;
	mov.b64 	{%b2,%b3}, %rd42;
	sub.cc.u32 	%r0, %a0, %b0;
	subc.cc.u32 	%r1, %a1, %b1;
	subc.cc.u32 	%r2, %a2, %b2;
	subc.u32 	%r3, %a3, %b3;
	mov.b64 	%rd46, {%r0,%r1};
	mov.b64 	%rd47, {%r2,%r3};
	}
	xor.b32  	%r36, %r25, -2147483648;
	selp.b64 	%rd73, %rd42, %rd47, %p7;
	selp.b64 	%rd14, %rd43, %rd46, %p7;
	selp.b32 	%r17, %r25, %r36, %p7;
	clz.b64 	%r37, %rd73;
	cvt.u64.u32 	%rd15, %r37;
	setp.eq.s32 	%p8, %r37, 0;
	@%p8 bra 	$L__BB4_8;
	cvt.u32.u64 	%r38, %rd15;
	and.b32  	%r39, %r38, 63;
	shl.b64 	%rd48, %rd73, %r39;
	shr.u64 	%rd49, %rd14, 1;
	not.b32 	%r40, %r38;
	and.b32  	%r41, %r40, 63;
	shr.u64 	%rd50, %rd49, %r41;
	or.b64  	%rd73, %rd48, %rd50;
$L__BB4_8:
	mov.b64 	%rd51, -3958705157555305931;
	{
	.reg .u32 %r0, %r1, %r2, %r3, %alo, %ahi, %blo, %bhi;
	mov.b64 	{%alo,%ahi}, %rd73;
	mov.b64 	{%blo,%bhi}, %rd51;
	mul.lo.u32 	%r0, %alo, %blo;
	mul.hi.u32 	%r1, %alo, %blo;
	mad.lo.cc.u32 	%r1, %alo, %bhi, %r1;
	madc.hi.u32 	%r2, %alo, %bhi, 0;
	mad.lo.cc.u32 	%r1, %ahi, %blo, %r1;
	madc.hi.cc.u32 	%r2, %ahi, %blo, %r2;
	madc.hi.u32 	%r3, %ahi, %bhi, 0;
	mad.lo.cc.u32 	%r2, %ahi, %bhi, %r2;
	addc.u32 	%r3, %r3, 0;
	mov.b64 	%rd52, {%r0,%r1};
	mov.b64 	%rd53, {%r2,%r3};
	}
	setp.gt.s64 	%p9, %rd53, 0;
	{
	.reg .u32 %r0, %r1, %r2, %r3, %a0, %a1, %a2, %a3, %b0, %b1, %b2, %b3;
	mov.b64 	{%a0,%a1}, %rd52;
	mov.b64 	{%a2,%a3}, %rd53;
	mov.b64 	{%b0,%b1}, %rd52;
	mov.b64 	{%b2,%b3}, %rd53;
	add.cc.u32 	%r0, %a0, %b0;
	addc.cc.u32 	%r1, %a1, %b1;
	addc.cc.u32 	%r2, %a2, %b2;
	addc.u32 	%r3, %a3, %b3;
	mov.b64 	%rd54, {%r0,%r1};
	mov.b64 	%rd55, {%r2,%r3};
	}
	selp.b64 	%rd56, %rd55, %rd53, %p9;
	selp.s64 	%rd57, -1, 0, %p9;
	sub.s64 	%rd58, %rd57, %rd15;
	cvt.u64.u32 	%rd59, %r17;
	shl.b64 	%rd60, %rd59, 32;
	add.s64 	%rd61, %rd56, 1;
	shr.u64 	%rd62, %rd61, 10;
	add.s64 	%rd63, %rd62, 1;
	shr.u64 	%rd64, %rd63, 1;
	shl.b64 	%rd65, %rd58, 52;
	add.s64 	%rd66, %rd65, %rd64;
	add.s64 	%rd67, %rd66, 4602678819172646912;
	or.b64  	%rd68, %rd67, %rd60;
	mov.b64 	%fd4, %rd68;
$L__BB4_9:
	st.param.f64 	[func_retval0], %fd4;
	st.param.b32 	[func_retval0+8], %r46;
	ret;

}


// ===== COMPILED SASS (sm_100) =====

	.target	sm_100

	.elftype	@"ET_EXEC"


//--------------------- .note.nv.tkinfo           --------------------------
	.section	.note.nv.tkinfo,"",@"SHT_NOTE"
	.sectionflags	@"SHF_NOTE_NV_TKINFO"
	.tkinfo
        /*0018*/ 	.word	0x00000002
        /*0030*/ 	.string	""
        /*0030*/ 	.string	"ptxas"
        /*0030*/ 	.string	"Cuda compilation tools, release 13.0, V13.0.88"
        /*0030*/ 	.string	"Build cuda_13.0.r13.0/compiler.36424714_0"
        /*0030*/ 	.string	"-arch sm_100 -m 64 "



//--------------------- .note.nv.cuinfo           --------------------------
	.section	.note.nv.cuinfo,"",@"SHT_NOTE"
	.sectionflags	@"SHF_NOTE_NV_CUINFO"
        /*0018*/ 	.short	0x0002
        /*001a*/ 	.short	0x0064
        /*001c*/ 	.short	0x0082
	.zero		2


//--------------------- .nv.info                  --------------------------
	.section	.nv.info,"",@"SHT_CUDA_INFO"
	.align	4


	//----- nvinfo : EIATTR_REGCOUNT
	.align		4
        /*0000*/ 	.byte	0x04, 0x2f
        /*0002*/ 	.short	(.L_12 - .L_11)
	.align		4
.L_11:
        /*0004*/ 	.word	index@(_Z8init_rngP24curandStatePhilox4_32_10yi)
        /*0008*/ 	.word	0x00000018


	//----- nvinfo : EIATTR_FRAME_SIZE
	.align		4
.L_12:
        /*000c*/ 	.byte	0x04, 0x11
        /*000e*/ 	.short	(.L_14 - .L_13)
	.align		4
.L_13:
        /*0010*/ 	.word	index@(_Z8init_rngP24curandStatePhilox4_32_10yi)
        /*0014*/ 	.word	0x00000000


	//----- nvinfo : EIATTR_REGCOUNT
	.align		4
.L_14:
        /*0018*/ 	.byte	0x04, 0x2f
        /*001a*/ 	.short	(.L_16 - .L_15)
	.align		4
.L_15:
        /*001c*/ 	.word	index@(_Z14init_positionsPdiiddP24curandStatePhilox4_32_10)
        /*0020*/ 	.word	0x00000026


	//----- nvinfo : EIATTR_FRAME_SIZE
	.align		4
.L_16:
        /*0024*/ 	.byte	0x04, 0x11
        /*0026*/ 	.short	(.L_18 - .L_17)
	.align		4
.L_17:
        /*0028*/ 	.word	index@(_Z14init_positionsPdiiddP24curandStatePhilox4_32_10)
        /*002c*/ 	.word	0x00000000


	//----- nvinfo : EIATTR_REGCOUNT
	.align		4
.L_18:
        /*0030*/ 	.byte	0x04, 0x2f
        /*0032*/ 	.short	(.L_20 - .L_19)
	.align		4
.L_19:
        /*0034*/ 	.word	index@(_Z17rastrigin_fitnessPKdPdii)
        /*0038*/ 	.word	0x00000020


	//----- nvinfo : EIATTR_FRAME_SIZE
	.align		4
.L_20:
        /*003c*/ 	.byte	0x04, 0x11
        /*003e*/ 	.short	(.L_22 - .L_21)
	.align		4
.L_21:
        /*0040*/ 	.word	index@($_Z17rastrigin_fitnessPKdPdii$__internal_trig_reduction_slowpathd)
        /*0044*/ 	.word	0x00000028


	//----- nvinfo : EIATTR_FRAME_SIZE
	.align		4
.L_22:
        /*0048*/ 	.byte	0x04, 0x11
        /*004a*/ 	.short	(.L_24 - .L_23)
	.align		4
.L_23:
        /*004c*/ 	.word	index@(_Z17rastrigin_fitnessPKdPdii)
        /*0050*/ 	.word	0x00000028


	//----- nvinfo : EIATTR_REGCOUNT
	.align		4
.L_24:
        /*0054*/ 	.byte	0x04, 0x2f
        /*0056*/ 	.short	(.L_26 - .L_25)
	.align		4
.L_25:
        /*0058*/ 	.word	index@(_Z10gwo_updatePdiiPKdS1_S1_dddP24curandStatePhilox4_32_10)
        /*005c*/ 	.word	0x00000038


	//----- nvinfo : EIATTR_FRAME_SIZE
	.align		4
.L_26:
        /*0060*/ 	.byte	0x04, 0x11
        /*0062*/ 	.short	(.L_28 - .L_27)
	.align		4
.L_27:
        /*0064*/ 	.word	index@($__internal_0_$__cuda_sm20_div_rn_f64_full)
        /*0068*/ 	.word	0x00000000


	//----- nvinfo : EIATTR_FRAME_SIZE
	.align		4
.L_28:
        /*006c*/ 	.byte	0x04, 0x11
        /*006e*/ 	.short	(.L_30 - .L_29)
	.align		4
.L_29:
        /*0070*/ 	.word	index@(_Z10gwo_updatePdiiPKdS1_S1_dddP24curandStatePhilox4_32_10)
        /*0074*/ 	.word	0x00000000


	//----- nvinfo : EIATTR_MIN_STACK_SIZE
	.align		4
.L_30:
        /*0078*/ 	.byte	0x04, 0x12
        /*007a*/ 	.short	(.L_32 - .L_31)
	.align		4
.L_31:
        /*007c*/ 	.word	index@(_Z10gwo_updatePdiiPKdS1_S1_dddP24curandStatePhilox4_32_10)
        /*0080*/ 	.word	0x00000000


	//----- nvinfo : EIATTR_MIN_STACK_SIZE
	.align		4
.L_32:
        /*0084*/ 	.byte	0x04, 0x12
        /*0086*/ 	.short	(.L_34 - .L_33)
	.align		4
.L_33:
        /*0088*/ 	.word	index@(_Z17rastrigin_fitnessPKdPdii)
        /*008c*/ 	.word	0x00000028


	//----- nvinfo : EIATTR_MIN_STACK_SIZE
	.align		4
.L_34:
        /*0090*/ 	.byte	0x04, 0x12
        /*0092*/ 	.short	(.L_36 - .L_35)
	.align		4
.L_35:
        /*0094*/ 	.word	index@(_Z14init_positionsPdiiddP24curandStatePhilox4_32_10)
        /*0098*/ 	.word	0x00000000


	//----- nvinfo : EIATTR_MIN_STACK_SIZE
	.align		4
.L_36:
        /*009c*/ 	.byte	0x04, 0x12
        /*009e*/ 	.short	(.L_38 - .L_37)
	.align		4
.L_37:
        /*00a0*/ 	.word	index@(_Z8init_rngP24curandStatePhilox4_32_10yi)
        /*00a4*/ 	.word	0x00000000
.L_38:


//--------------------- .nv.compat                --------------------------
	.section	.nv.compat,"",@"SHT_CUDA_COMPAT_INFO"
	.align	4
        /*0000*/ 	.byte	0x02, 0x09, 0x00, 0x00, 0x02, 0x02, 0x01, 0x00, 0x02, 0x05, 0x05, 0x00, 0x03, 0x07, 0x01, 0x01
        /*0010*/ 	.byte	0x02, 0x03, 0x00, 0x00, 0x02, 0x06, 0x01, 0x00, 0x04, 0x0b, 0x08, 0x00, 0x01, 0x00, 0x00, 0x00
        /*0020*/ 	.byte	0x00, 0x00, 0x00, 0x00


//--------------------- .nv.info._Z10gwo_updatePdiiPKdS1_S1_dddP24curandStatePhilox4_32_10 --------------------------
	.section	.nv.info._Z10gwo_updatePdiiPKdS1_S1_dddP24curandStatePhilox4_32_10,"",@"SHT_CUDA_INFO"
	.sectionflags	@""
	.align	4


	//----- nvinfo : EIATTR_CUDA_API_VERSION
	.align		4
        /*0000*/ 	.byte	0x04, 0x37
        /*0002*/ 	.short	(.L_40 - .L_39)
.L_39:
        /*0004*/ 	.word	0x00000082


	//----- nvinfo : EIATTR_KPARAM_INFO
	.align		4
.L_40:
        /*0008*/ 	.byte	0x04, 0x17
        /*000a*/ 	.short	(.L_42 - .L_41)
.L_41:
        /*000c*/ 	.word	0x00000000
        /*0010*/ 	.short	0x0009
        /*0012*/ 	.short	0x0040
        /*0014*/ 	.byte	0x00, 0xf5, 0x21, 0x00


	//----- nvinfo : EIATTR_KPARAM_INFO
	.align		4
.L_42:
        /*0018*/ 	.byte	0x04, 0x17
        /*001a*/ 	.short	(.L_44 - .L_43)
.L_43:
        /*001c*/ 	.word	0x00000000
        /*0020*/ 	.short	0x0008
        /*0022*/ 	.short	0x0038
        /*0024*/ 	.byte	0x00, 0xf0, 0x21, 0x00


	//----- nvinfo : EIATTR_KPARAM_INFO
	.align		4
.L_44:
        /*0028*/ 	.byte	0x04, 0x17
        /*002a*/ 	.short	(.L_46 - .L_45)
.L_45:
        /*002c*/ 	.word	0x00000000
        /*0030*/ 	.short	0x0007
        /*0032*/ 	.short	0x0030
        /*0034*/ 	.byte	0x00, 0xf0, 0x21, 0x00


	//----- nvinfo : EIATTR_KPARAM_INFO
	.align		4
.L_46:
        /*0038*/ 	.byte	0x04, 0x17
        /*003a*/ 	.short	(.L_48 - .L_47)
.L_47:
        /*003c*/ 	.word	0x00000000
        /*0040*/ 	.short	0x0006
        /*0042*/ 	.short	0x0028
        /*0044*/ 	.byte	0x00, 0xf0, 0x21, 0x00


	//----- nvinfo : EIATTR_KPARAM_INFO
	.align		4
.L_48:
        /*0048*/ 	.byte	0x04, 0x17
        /*004a*/ 	.short	(.L_50 - .L_49)
.L_49:
        /*004c*/ 	.word	0x00000000
        /*0050*/ 	.short	0x0005
        /*0052*/ 	.short	0x0020
        /*0054*/ 	.byte	0x00, 0xf5, 0x21, 0x00


	//----- nvinfo : EIATTR_KPARAM_INFO
	.align		4
.L_50:
        /*0058*/ 	.byte	0x04, 0x17
        /*005a*/ 	.short	(.L_52 - .L_51)
.L_51:
        /*005c*/ 	.word	0x00000000
        /*0060*/ 	.short	0x0004
        /*0062*/ 	.short	0x0018
        /*0064*/ 	.byte	0x00, 0xf5, 0x21, 0x00


	//----- nvinfo : EIATTR_KPARAM_INFO
	.align		4
.L_52:
        /*0068*/ 	.byte	0x04, 0x17
        /*006a*/ 	.short	(.L_54 - .L_53)
.L_53:
        /*006c*/ 	.word	0x00000000
        /*0070*/ 	.short	0x0003
        /*0072*/ 	.short	0x0010
        /*0074*/ 	.byte	0x00, 0xf5, 0x21, 0x00


	//----- nvinfo : EIATTR_KPARAM_INFO
	.align		4
.L_54:
        /*0078*/ 	.byte	0x04, 0x17
        /*007a*/ 	.short	(.L_56 - .L_55)
.L_55:
        /*007c*/ 	.word	0x00000000
        /*0080*/ 	.short	0x0002
        /*0082*/ 	.short	0x000c
        /*0084*/ 	.byte	0x00, 0xf0, 0x11, 0x00


	//----- nvinfo : EIATTR_KPARAM_INFO
	.align		4
.L_56:
        /*0088*/ 	.byte	0x04, 0x17
        /*008a*/ 	.short	(.L_58 - .L_57)
.L_57:
        /*008c*/ 	.word	0x00000000
        /*0090*/ 	.short	0x0001
        /*0092*/ 	.short	0x0008
        /*0094*/ 	.byte	0x00, 0xf0, 0x11, 0x00


	//----- nvinfo : EIATTR_KPARAM_INFO
	.align		4
.L_58:
        /*0098*/ 	.byte	0x04, 0x17
        /*009a*/ 	.short	(.L_60 - .L_59)
.L_59:
        /*009c*/ 	.word	0x00000000
        /*00a0*/ 	.short	0x0000
        /*00a2*/ 	.short	0x0000
        /*00a4*/ 	.byte	0x00, 0xf5, 0x21, 0x00


	//----- nvinfo : EIATTR_SPARSE_MMA_MASK
	.align		4
.L_60:
        /*00a8*/ 	.byte	0x03, 0x50
        /*00aa*/ 	.short	0x0000


	//----- nvinfo : EIATTR_MAXREG_COUNT
	.align		4
        /*00ac*/ 	.byte	0x03, 0x1b
        /*00ae*/ 	.short	0x00ff


	//----- nvinfo : EIATTR_MERCURY_ISA_VERSION
	.align		4
        /*00b0*/ 	.byte	0x03, 0x5f
        /*00b2*/ 	.short	0x0101


	//----- nvinfo : EIATTR_VRC_CTA_INIT_COUNT
	.align		4
        /*00b4*/ 	.byte	0x02, 0x4a
	.zero		1
	.zero		1


	//----- nvinfo : EIATTR_EXIT_INSTR_OFFSETS
	.align		4
        /*00b8*/ 	.byte	0x04, 0x1c
        /*00ba*/ 	.short	(.L_62 - .L_61)


	//   ....[0]....
.L_61:
        /*00bc*/ 	.word	0x00000050


	//   ....[1]....
        /*00c0*/ 	.word	0x000023a0


	//----- nvinfo : EIATTR_CRS_STACK_SIZE
	.align		4
.L_62:
        /*00c4*/ 	.byte	0x04, 0x1e
        /*00c6*/ 	.short	(.L_64 - .L_63)
.L_63:
        /*00c8*/ 	.word	0x00000000


	//----- nvinfo : EIATTR_CBANK_PARAM_SIZE
	.align		4
.L_64:
        /*00cc*/ 	.byte	0x03, 0x19
        /*00ce*/ 	.short	0x0048


	//----- nvinfo : EIATTR_PARAM_CBANK
	.align		4
        /*00d0*/ 	.byte	0x04, 0x0a
        /*00d2*/ 	.short	(.L_66 - .L_65)
	.align		4
.L_65:
        /*00d4*/ 	.word	index@(.nv.constant0._Z10gwo_updatePdiiPKdS1_S1_dddP24curandStatePhilox4_32_10)
        /*00d8*/ 	.short	0x0380
        /*00da*/ 	.short	0x0048


	//----- nvinfo : EIATTR_SW_WAR
	.align		4
.L_66:
        /*00dc*/ 	.byte	0x04, 0x36
        /*00de*/ 	.short	(.L_68 - .L_67)
.L_67:
        /*00e0*/ 	.word	0x00000008
.L_68:


//--------------------- .nv.info._Z17rastrigin_fitnessPKdPdii --------------------------
	.section	.nv.info._Z17rastrigin_fitnessPKdPdii,"",@"SHT_CUDA_INFO"
	.sectionflags	@""
	.align	4


	//----- nvinfo : EIATTR_CUDA_API_VERSION
	.align		4
        /*0000*/ 	.byte	0x04, 0x37
        /*0002*/ 	.short	(.L_70 - .L_69)
.L_69:
        /*0004*/ 	.word	0x00000082


	//----- nvinfo : EIATTR_KPARAM_INFO
	.align		4
.L_70:
        /*0008*/ 	.byte	0x04, 0x17
        /*000a*/ 	.short	(.L_72 - .L_71)
.L_71:
        /*000c*/ 	.word	0x00000000
        /*0010*/ 	.short	0x0003
        /*0012*/ 	.short	0x0014
        /*0014*/ 	.byte	0x00, 0xf0, 0x11, 0x00


	//----- nvinfo : EIATTR_KPARAM_INFO
	.align		4
.L_72:
        /*0018*/ 	.byte	0x04, 0x17
        /*001a*/ 	.short	(.L_74 - .L_73)
.L_73:
        /*001c*/ 	.word	0x00000000
        /*0020*/ 	.short	0x0002
        /*0022*/ 	.short	0x0010
        /*0024*/ 	.byte	0x00, 0xf0, 0x11, 0x00


	//----- nvinfo : EIATTR_KPARAM_INFO
	.align		4
.L_74:
        /*0028*/ 	.byte	0x04, 0x17
        /*002a*/ 	.short	(.L_76 - .L_75)
.L_75:
        /*002c*/ 	.word	0x00000000
        /*0030*/ 	.short	0x0001
        /*0032*/ 	.short	0x0008
        /*0034*/ 	.byte	0x00, 0xf5, 0x21, 0x00


	//----- nvinfo : EIATTR_KPARAM_INFO
	.align		4
.L_76:
        /*0038*/ 	.byte	0x04, 0x17
        /*003a*/ 	.short	(.L_78 - .L_77)
.L_77:
        /*003c*/ 	.word	0x00000000
        /*0040*/ 	.short	0x0000
        /*0042*/ 	.short	0x0000
        /*0044*/ 	.byte	0x00, 0xf5, 0x21, 0x00


	//----- nvinfo : EIATTR_SPARSE_MMA_MASK
	.align		4
.L_78:
        /*0048*/ 	.byte	0x03, 0x50
        /*004a*/ 	.short	0x0000


	//----- nvinfo : EIATTR_MAXREG_COUNT
	.align		4
        /*004c*/ 	.byte	0x03, 0x1b
        /*004e*/ 	.short	0x00ff


	//----- nvinfo : EIATTR_NUM_BARRIERS
	.align		4
        /*0050*/ 	.byte	0x02, 0x4c
        /*0052*/ 	.byte	0x01
	.zero		1


	//----- nvinfo : EIATTR_MERCURY_ISA_VERSION
	.align		4
        /*0054*/ 	.byte	0x03, 0x5f
        /*0056*/ 	.short	0x0101


	//----- nvinfo : EIATTR_VRC_CTA_INIT_COUNT
	.align		4
        /*0058*/ 	.byte	0x02, 0x4a
	.zero		1
	.zero		1


	//----- nvinfo : EIATTR_EXIT_INSTR_OFFSETS
	.align		4
        /*005c*/ 	.byte	0x04, 0x1c
        /*005e*/ 	.short	(.L_80 - .L_79)


	//   ....[0]....
.L_79:
        /*0060*/ 	.word	0x00000050


	//   ....[1]....
        /*0064*/ 	.word	0x00000700


	//   ....[2]....
        /*0068*/ 	.word	0x000007b0


	//----- nvinfo : EIATTR_CRS_STACK_SIZE
	.align		4
.L_80:
        /*006c*/ 	.byte	0x04, 0x1e
        /*006e*/ 	.short	(.L_82 - .L_81)
.L_81:
        /*0070*/ 	.word	0x00000000


	//----- nvinfo : EIATTR_CBANK_PARAM_SIZE
	.align		4
.L_82:
        /*0074*/ 	.byte	0x03, 0x19
        /*0076*/ 	.short	0x0018


	//----- nvinfo : EIATTR_PARAM_CBANK
	.align		4
        /*0078*/ 	.byte	0x04, 0x0a
        /*007a*/ 	.short	(.L_84 - .L_83)
	.align		4
.L_83:
        /*007c*/ 	.word	index@(.nv.constant0._Z17rastrigin_fitnessPKdPdii)
        /*0080*/ 	.short	0x0380
        /*0082*/ 	.short	0x0018


	//----- nvinfo : EIATTR_SW_WAR
	.align		4
.L_84:
        /*0084*/ 	.byte	0x04, 0x36
        /*0086*/ 	.short	(.L_86 - .L_85)
.L_85:
        /*0088*/ 	.word	0x00000008
.L_86:


//--------------------- .nv.info._Z14init_positionsPdiiddP24curandStatePhilox4_32_10 --------------------------
	.section	.nv.info._Z14init_positionsPdiiddP24curandStatePhilox4_32_10,"",@"SHT_CUDA_INFO"
	.sectionflags	@""
	.align	4


	//----- nvinfo : EIATTR_CUDA_API_VERSION
	.align		4
        /*0000*/ 	.byte	0x04, 0x37
        /*0002*/ 	.short	(.L_88 - .L_87)
.L_87:
        /*0004*/ 	.word	0x00000082


	//----- nvinfo : EIATTR_KPARAM_INFO
	.align		4
.L_88:
        /*0008*/ 	.byte	0x04, 0x17
        /*000a*/ 	.short	(.L_90 - .L_89)
.L_89:
        /*000c*/ 	.word	0x00000000
        /*0010*/ 	.short	0x0005
        /*0012*/ 	.short	0x0020
        /*0014*/ 	.byte	0x00, 0xf5, 0x21, 0x00


	//----- nvinfo : EIATTR_KPARAM_INFO
	.align		4
.L_90:
        /*0018*/ 	.byte	0x04, 0x17
        /*001a*/ 	.short	(.L_92 - .L_91)
.L_91:
        /*001c*/ 	.word	0x00000000
        /*0020*/ 	.short	0x0004
        /*0022*/ 	.short	0x0018
        /*0024*/ 	.byte	0x00, 0xf0, 0x21, 0x00


	//----- nvinfo : EIATTR_KPARAM_INFO
	.align		4
.L_92:
        /*0028*/ 	.byte	0x04, 0x17
        /*002a*/ 	.short	(.L_94 - .L_93)
.L_93:
        /*002c*/ 	.word	0x00000000
        /*0030*/ 	.short	0x0003
        /*0032*/ 	.short	0x0010
        /*0034*/ 	.byte	0x00, 0xf0, 0x21, 0x00


	//----- nvinfo : EIATTR_KPARAM_INFO
	.align		4
.L_94:
        /*0038*/ 	.byte	0x04, 0x17
        /*003a*/ 	.short	(.L_96 - .L_95)
.L_95:
        /*003c*/ 	.word	0x00000000
        /*0040*/ 	.short	0x0002
        /*0042*/ 	.short	0x000c
        /*0044*/ 	.byte	0x00, 0xf0, 0x11, 0x00


	//----- nvinfo : EIATTR_KPARAM_INFO
	.align		4
.L_96:
        /*0048*/ 	.byte	0x04, 0x17
        /*004a*/ 	.short	(.L_98 - .L_97)
.L_97:
        /*004c*/ 	.word	0x00000000
        /*0050*/ 	.short	0x0001
        /*0052*/ 	.short	0x0008
        /*0054*/ 	.byte	0x00, 0xf0, 0x11, 0x00


	//----- nvinfo : EIATTR_KPARAM_INFO
	.align		4
.L_98:
        /*0058*/ 	.byte	0x04, 0x17
        /*005a*/ 	.short	(.L_100 - .L_99)
.L_99:
        /*005c*/ 	.word	0x00000000
        /*0060*/ 	.short	0x0000
        /*0062*/ 	.short	0x0000
        /*0064*/ 	.byte	0x00, 0xf5, 0x21, 0x00


	//----- nvinfo : EIATTR_SPARSE_MMA_MASK
	.align		4
.L_100:
        /*0068*/ 	.byte	0x03, 0x50
        /*006a*/ 	.short	0x0000


	//----- nvinfo : EIATTR_MAXREG_COUNT
	.align		4
        /*006c*/ 	.byte	0x03, 0x1b
        /*006e*/ 	.short	0x00ff


	//----- nvinfo : EIATTR_MERCURY_ISA_VERSION
	.align		4
        /*0070*/ 	.byte	0x03, 0x5f
        /*0072*/ 	.short	0x0101


	//----- nvinfo : EIATTR_VRC_CTA_INIT_COUNT
	.align		4
        /*0074*/ 	.byte	0x02, 0x4a
	.zero		1
	.zero		1


	//----- nvinfo : EIATTR_EXIT_INSTR_OFFSETS
	.align		4
        /*0078*/ 	.byte	0x04, 0x1c
        /*007a*/ 	.short	(.L_102 - .L_101)


	//   ....[0]....
.L_101:
        /*007c*/ 	.word	0x00000050


	//   ....[1]....
        /*0080*/ 	.word	0x00000a60


	//----- nvinfo : EIATTR_CRS_STACK_SIZE
	.align		4
.L_102:
        /*0084*/ 	.byte	0x04, 0x1e
        /*0086*/ 	.short	(.L_104 - .L_103)
.L_103:
        /*0088*/ 	.word	0x00000000


	//----- nvinfo : EIATTR_CBANK_PARAM_SIZE
	.align		4
.L_104:
        /*008c*/ 	.byte	0x03, 0x19
        /*008e*/ 	.short	0x0028


	//----- nvinfo : EIATTR_PARAM_CBANK
	.align		4
        /*0090*/ 	.byte	0x04, 0x0a
        /*0092*/ 	.short	(.L_106 - .L_105)
	.align		4
.L_105:
        /*0094*/ 	.word	index@(.nv.constant0._Z14init_positionsPdiiddP24curandStatePhilox4_32_10)
        /*0098*/ 	.short	0x0380
        /*009a*/ 	.short	0x0028


	//----- nvinfo : EIATTR_SW_WAR
	.align		4
.L_106:
        /*009c*/ 	.byte	0x04, 0x36
        /*009e*/ 	.short	(.L_108 - .L_107)
.L_107:
        /*00a0*/ 	.word	0x00000008
.L_108:


//--------------------- .nv.info._Z8init_rngP24curandStatePhilox4_32_10yi --------------------------
	.section	.nv.info._Z8init_rngP24curandStatePhilox4_32_10yi,"",@"SHT_CUDA_INFO"
	.sectionflags	@""
	.align	4


	//----- nvinfo : EIATTR_CUDA_API_VERSION
	.align		4
        /*0000*/ 	.byte	0x04, 0x37
        /*0002*/ 	.short	(.L_110 - .L_109)
.L_109:
        /*0004*/ 	.word	0x00000082


	//----- nvinfo : EIATTR_KPARAM_INFO
	.align		4
.L_110:
        /*0008*/ 	.byte	0x04, 0x17
        /*000a*/ 	.short	(.L_112 - .L_111)
.L_111:
        /*000c*/ 	.word	0x00000000
        /*0010*/ 	.short	0x0002
        /*0012*/ 	.short	0x0010
        /*0014*/ 	.byte	0x00, 0xf0, 0x11, 0x00


	//----- nvinfo : EIATTR_KPARAM_INFO
	.align		4
.L_112:
        /*0018*/ 	.byte	0x04, 0x17
        /*001a*/ 	.short	(.L_114 - .L_113)
.L_113:
        /*001c*/ 	.word	0x00000000
        /*0020*/ 	.short	0x0001
        /*0022*/ 	.short	0x0008
        /*0024*/ 	.byte	0x00, 0xf0, 0x21, 0x00


	//----- nvinfo : EIATTR_KPARAM_INFO
	.align		4
.L_114:
        /*0028*/ 	.byte	0x04, 0x17
        /*002a*/ 	.short	(.L_116 - .L_115)
.L_115:
        /*002c*/ 	.word	0x00000000
        /*0030*/ 	.short	0x0000
        /*0032*/ 	.short	0x0000
        /*0034*/ 	.byte	0x00, 0xf5, 0x21, 0x00


	//----- nvinfo : EIATTR_SPARSE_MMA_MASK
	.align		4
.L_116:
        /*0038*/ 	.byte	0x03, 0x50
        /*003a*/ 	.short	0x0000


	//----- nvinfo : EIATTR_MAXREG_COUNT
	.align		4
        /*003c*/ 	.byte	0x03, 0x1b
        /*003e*/ 	.short	0x00ff


	//----- nvinfo : EIATTR_MERCURY_ISA_VERSION
	.align		4
        /*0040*/ 	.byte	0x03, 0x5f
        /*0042*/ 	.short	0x0101


	//----- nvinfo : EIATTR_VRC_CTA_INIT_COUNT
	.align		4
        /*0044*/ 	.byte	0x02, 0x4a
	.zero		1
	.zero		1


	//----- nvinfo : EIATTR_EXIT_INSTR_OFFSETS
	.align		4
        /*0048*/ 	.byte	0x04, 0x1c
        /*004a*/ 	.short	(.L_118 - .L_117)


	//   ....[0]....
.L_117:
        /*004c*/ 	.word	0x00000070


	//   ....[1]....
        /*0050*/ 	.word	0x00000510


	//----- nvinfo : EIATTR_CBANK_PARAM_SIZE
	.align		4
.L_118:
        /*0054*/ 	.byte	0x03, 0x19
        /*0056*/ 	.short	0x0014


	//----- nvinfo : EIATTR_PARAM_CBANK
	.align		4
        /*0058*/ 	.byte	0x04, 0x0a
        /*005a*/ 	.short	(.L_120 - .L_119)
	.align		4
.L_119:
        /*005c*/ 	.word	index@(.nv.constant0._Z8init_rngP24curandStatePhilox4_32_10yi)
        /*0060*/ 	.short	0x0380
        /*0062*/ 	.short	0x0014


	//----- nvinfo : EIATTR_SW_WAR
	.align		4
.L_120:
        /*0064*/ 	.byte	0x04, 0x36
        /*0066*/ 	.short	(.L_122 - .L_121)
.L_121:
        /*0068*/ 	.word	0x00000008
.L_122:


//--------------------- .nv.callgraph             --------------------------
	.section	.nv.callgraph,"",@"SHT_CUDA_CALLGRAPH"
	.align	4
	.sectionentsize	8
	.align		4
        /*0000*/ 	.word	0x00000000
	.align		4
        /*0004*/ 	.word	0xffffffff
	.align		4
        /*0008*/ 	.word	0x00000000
	.align		4
        /*000c*/ 	.word	0xfffffffe
	.align		4
        /*0010*/ 	.word	0x00000000
	.align		4
        /*0014*/ 	.word	0xfffffffd
	.align		4
        /*0018*/ 	.word	0x00000000
	.align		4
        /*001c*/ 	.word	0xfffffffc


//--------------------- .nv.constant4             --------------------------
	.section	.nv.constant4,"a",@progbits
	.align	8
	.align		8
.nv.constant4:
        /*0000*/ 	.dword	precalc_xorwow_matrix
	.align		8
        /*0008*/ 	.dword	precalc_xorwow_offset_matrix
	.align		8
        /*0010*/ 	.dword	mrg32k3aM1
	.align		8
        /*0018*/ 	.dword	mrg32k3aM2
	.align		8
        /*0020*/ 	.dword	mrg32k3aM1SubSeq
	.align		8
        /*0028*/ 	.dword	mrg32k3aM2SubSeq
	.align		8
        /*0030*/ 	.dword	mrg32k3aM1Seq
	.align		8
        /*0038*/ 	.dword	mrg32k3aM2Seq
	.align		8
        /*0040*/ 	.dword	__cudart_i2opi_d
	.align		8
        /*0048*/ 	.dword	__cudart_sin_cos_coeffs


//--------------------- .nv.constant3             --------------------------
	.section	.nv.constant3,"a",@progbits
	.align	8
.nv.constant3:
	.type		__cr_lgamma_table,@object
	.size		__cr_lgamma_table,(.L_8 - __cr_lgamma_table)
__cr_lgamma_table:
        /*0000*/ 	.byte	0x00, 0x00, 0x00, 0x00, 0x00, 0x00, 0x00, 0x00, 0x00, 0x00, 0x00, 0x00, 0x00, 0x00, 0x00, 0x00
        /*0010*/ 	.byte	0xef, 0x39, 0xfa, 0xfe, 0x42, 0x2e, 0xe6, 0x3f, 0x02, 0x20, 0x2a, 0xfa, 0x0b, 0xab, 0xfc, 0x3f
        /*0020*/ 	.byte	0xf9, 0x2c, 0x92, 0x7c, 0xa7, 0x6c, 0x09, 0x40, 0xc9, 0x79, 0x44, 0x3c, 0x64, 0x26, 0x13, 0x40
        /*0030*/ 	.byte	0xca, 0x01, 0xcf, 0x3a, 0x27, 0x51, 0x1a, 0x40, 0x30, 0xcc, 0x2d, 0xf3, 0xe1, 0x0c, 0x21, 0x40
        /*0040*/ 	.byte	0x0d, 0xb7, 0xfc, 0x82, 0x8e, 0x35, 0x25, 0x40
.L_8:


//--------------------- .text._Z10gwo_updatePdiiPKdS1_S1_dddP24curandStatePhilox4_32_10 --------------------------
	.section	.text._Z10gwo_updatePdiiPKdS1_S1_dddP24curandStatePhilox4_32_10,"ax",@progbits
	.align	128
        .global         _Z10gwo_updatePdiiPKdS1_S1_dddP24curandStatePhilox4_32_10
        .type           _Z10gwo_updatePdiiPKdS1_S1_dddP24curandStatePhilox4_32_10,@function
        .size           _Z10gwo_updatePdiiPKdS1_S1_dddP24curandStatePhilox4_32_10,(.L_x_61 - _Z10gwo_updatePdiiPKdS1_S1_dddP24curandStatePhilox4_32_10)
        .other          _Z10gwo_updatePdiiPKdS1_S1_dddP24curandStatePhilox4_32_10,@"STO_CUDA_ENTRY STV_DEFAULT"
_Z10gwo_updatePdiiPKdS1_S1_dddP24curandStatePhilox4_32_10:
.text._Z10gwo_updatePdiiPKdS1_S1_dddP24curandStatePhilox4_32_10:
[----:B------:R-:W-:Y:S08]  /*0000*/  LDC R1, c[0x0][0x37c] ;  /* 0x0000df00ff017b82 */ /* 0x000ff00000000800 */
[----:B------:R-:W0:Y:S01]  /*0010*/  S2UR UR10, SR_CTAID.X ;  /* 0x00000000000a79c3 */ /* 0x000e220000002500 */
[----:B------:R-:W0:Y:S02]  /*0020*/  LDCU UR4, c[0x0][0x388] ;  /* 0x00007100ff0477ac */ /* 0x000e240008000800 */
[----:B0-----:R-:W-:-:S06]  /*0030*/  UISETP.GE.AND UP0, UPT, UR10, UR4, UPT ;  /* 0x000000040a00728c */ /* 0x001fcc000bf06270 */
[----:B------:R-:W-:-:S13]  /*0040*/  PLOP3.LUT P0, PT, PT, PT, UP0, 0x80, 0x8 ;  /* 0x000000000008781c */ /* 0x000fda0003f0f008 */
[----:B------:R-:W-:Y:S05]  /*0050*/  @P0 EXIT ;  /* 0x000000000000094d */ /* 0x000fea0003800000 */
[----:B------:R-:W0:Y:S01]  /*0060*/  LDCU.64 UR4, c[0x0][0x3c0] ;  /* 0x00007800ff0477ac */ /* 0x000e220008000a00 */
[----:B------:R-:W1:Y:S01]  /*0070*/  LDCU.64 UR8, c[0x0][0x358] ;  /* 0x00006b00ff0877ac */ /* 0x000e620008000a00 */
[----:B------:R-:W2:Y:S01]  /*0080*/  S2R R2, SR_TID.X ;  /* 0x0000000000027919 */ /* 0x000ea20000002100 */
[----:B------:R-:W2:Y:S01]  /*0090*/  LDCU UR11, c[0x0][0x38c] ;  /* 0x00007180ff0b77ac */ /* 0x000ea20008000800 */
[----:B------:R-:W3:Y:S01]  /*00a0*/  LDCU UR18, c[0x0][0x38c] ;  /* 0x00007180ff1277ac */ /* 0x000ee20008000800 */
[----:B------:R-:W4:Y:S01]  /*00b0*/  LDCU.128 UR12, c[0x0][0x3b0] ;  /* 0x00007600ff0c77ac */ /* 0x000f220008000c00 */
[----:B0-----:R-:W-:Y:S01]  /*00c0*/  UIMAD.WIDE.U32 UR4, UR10, 0x40, UR4 ;  /* 0x000000400a0478a5 */ /* 0x001fe2000f8e0004 */
[----:B------:R-:W0:Y:S05]  /*00d0*/  LDCU.64 UR16, c[0x0][0x3b0] ;  /* 0x00007600ff1077ac */ /* 0x000e2a0008000a00 */
[----:B------:R-:W-:-:S02]  /*00e0*/  IMAD.U32 R8, RZ, RZ, UR4 ;  /* 0x00000004ff087e24 */ /* 0x000fc4000f8e00ff */
[----:B------:R-:W-:Y:S01]  /*00f0*/  IMAD.U32 R9, RZ, RZ, UR5 ;  /* 0x00000005ff097e24 */ /* 0x000fe2000f8e00ff */
[----:B------:R-:W-:Y:S01]  /*0100*/  MOV R23, UR5 ;  /* 0x0000000500177c02 */ /* 0x000fe20008000f00 */
[----:B------:R-:W-:Y:S01]  /*0110*/  IMAD.U32 R22, RZ, RZ, UR4 ;  /* 0x00000004ff167e24 */ /* 0x000fe2000f8e00ff */
[----:B------:R-:W-:Y:S01]  /*0120*/  MOV R17, UR5 ;  /* 0x0000000500117c02 */ /* 0x000fe20008000f00 */
[----:B------:R-:W-:Y:S02]  /*0130*/  IMAD.U32 R24, RZ, RZ, UR4 ;  /* 0x00000004ff187e24 */ /* 0x000fe4000f8e00ff */
[----:B-1----:R-:W3:Y:S01]  /*0140*/  LDG.E.128 R8, desc[UR8][R8.64+0x20] ;  /* 0x0000200808087981 */ /* 0x002ee2000c1e1d00 */
[----:B------:R-:W-:Y:S02]  /*0150*/  IMAD.U32 R25, RZ, RZ, UR5 ;  /* 0x00000005ff197e24 */ /* 0x000fe4000f8e00ff */
[----:B------:R-:W-:Y:S01]  /*0160*/  IMAD.U32 R16, RZ, RZ, UR4 ;  /* 0x00000004ff107e24 */ /* 0x000fe2000f8e00ff */
[----:B------:R-:W5:Y:S01]  /*0170*/  LDG.E.64 R22, desc[UR8][R22.64+0x38] ;  /* 0x0000380816167981 */ /* 0x000f62000c1e1b00 */
[----:B------:R-:W-:-:S02]  /*0180*/  IMAD.U32 R12, RZ, RZ, UR4 ;  /* 0x00000004ff0c7e24 */ /* 0x000fc4000f8e00ff */
[----:B------:R-:W-:Y:S01]  /*0190*/  IMAD.U32 R13, RZ, RZ, UR5 ;  /* 0x00000005ff0d7e24 */ /* 0x000fe2000f8e00ff */
[----:B------:R-:W5:Y:S04]  /*01a0*/  LDG.E.64 R24, desc[UR8][R24.64+0x30] ;  /* 0x0000300818187981 */ /* 0x000f68000c1e1b00 */
[----:B------:R-:W5:Y:S04]  /*01b0*/  LDG.E.128 R16, desc[UR8][R16.64] ;  /* 0x0000000810107981 */ /* 0x000f68000c1e1d00 */
[----:B------:R-:W5:Y:S01]  /*01c0*/  LDG.E.128 R12, desc[UR8][R12.64+0x10] ;  /* 0x000010080c0c7981 */ /* 0x000f62000c1e1d00 */
[----:B--2---:R-:W-:Y:S01]  /*01d0*/  ISETP.GE.AND P0, PT, R2, UR11, PT ;  /* 0x0000000b02007c0c */ /* 0x004fe2000bf06270 */
[----:B------:R-:W-:Y:S01]  /*01e0*/  BSSY.RECONVERGENT B0, `(.L_x_0) ;  /* 0x0000208000007945 */ /* 0x000fe20003800200 */
[----:B---3--:R-:W-:-:S02]  /*01f0*/  R2UR UR7, R9 ;  /* 0x00000000090772ca */ /* 0x008fc400000e0000 */
[----:B------:R-:W-:-:S09]  /*0200*/  R2UR UR6, R8 ;  /* 0x00000000080672ca */ /* 0x000fd200000e0000 */
[----:B0---4-:R-:W-:Y:S06]  /*0210*/  @P0 BRA `(.L_x_1) ;  /* 0x0000002000100947 */ /* 0x011fec0003800000 */
[----:B------:R-:W0:Y:S01]  /*0220*/  LDC.64 R26, c[0x0][0x3a8] ;  /* 0x0000ea00ff1a7b82 */ /* 0x000e220000000a00 */
[----:B------:R-:W-:Y:S01]  /*0230*/  MOV R3, UR6 ;  /* 0x0000000600037c02 */ /* 0x000fe20008000f00 */
[----:B------:R-:W-:Y:S01]  /*0240*/  IMAD.U32 R4, RZ, RZ, UR7 ;  /* 0x00000007ff047e24 */ /* 0x000fe2000f8e00ff */
        /* <DEDUP_REMOVED lines=10> */
[----:B------:R-:W-:Y:S01]  /*02f0*/  IADD3 R3, PT, PT, R3, -0x61c88647, RZ ;  /* 0x9e3779b903037810 */ /* 0x000fe20007ffe0ff */
[----:B------:R-:W-:Y:S01]  /*0300*/  IMAD.U32 R43, RZ, RZ, UR6 ;  /* 0x00000006ff2b7e24 */ /* 0x000fe2000f8e00ff */
[----:B------:R-:W-:Y:S01]  /*0310*/  IADD3 R6, PT, PT, R6, 0x76cf5d0a, RZ ;  /* 0x76cf5d0a06067810 */ /* 0x000fe20007ffe0ff */
[----:B------:R-:W-:Y:S01]  /*0320*/  IMAD.U32 R44, RZ, RZ, UR7 ;  /* 0x00000007ff2c7e24 */ /* 0x000fe2000f8e00ff */
[----:B------:R-:W-:Y:S01]  /*0330*/  IADD3 R9, PT, PT, R9, 0x78dde6e4, RZ ;  /* 0x78dde6e409097810 */ /* 0x000fe20007ffe0ff */
[----:B------:R-:W-:Y:S01]  /*0340*/  IMAD.U32 R46, RZ, RZ, UR7 ;  /* 0x00000007ff2e7e24 */ /* 0x000fe2000f8e00ff */
[----:B------:R-:W-:Y:S01]  /*0350*/  IADD3 R42, PT, PT, R42, -0x56f99767, RZ ;  /* 0xa90668992a2a7810 */ /* 0x000fe20007ffe0ff */
[----:B------:R-:W-:Y:S01]  /*0360*/  IMAD.U32 R47, RZ, RZ, UR6 ;  /* 0x00000006ff2f7e24 */ /* 0x000fe2000f8e00ff */
[----:B------:R-:W-:Y:S01]  /*0370*/  IADD3 R45, PT, PT, R45, 0x5384540f, RZ ;  /* 0x5384540f2d2d7810 */ /* 0x000fe20007ffe0ff */
[----:B------:R-:W-:Y:S01]  /*0380*/  IMAD.U32 R49, RZ, RZ, UR6 ;  /* 0x00000006ff317e24 */ /* 0x000fe2000f8e00ff */
[----:B------:R-:W-:Y:S01]  /*0390*/  IADD3 R48, PT, PT, R48, -0x24c28bd8, RZ ;  /* 0xdb3d742830307810 */ /* 0x000fe20007ffe0ff */
[----:B------:R-:W-:Y:S01]  /*03a0*/  IMAD.U32 R50, RZ, RZ, UR7 ;  /* 0x00000007ff327e24 */ /* 0x000fe2000f8e00ff */
[----:B0-----:R-:W-:Y:S01]  /*03b0*/  DADD R26, R26, R26 ;  /* 0x000000001a1a7229 */ /* 0x001fe2000000001a */
[----:B------:R-:W-:-:S02]  /*03c0*/  VIADD R4, R4, 0xbb67ae85 ;  /* 0xbb67ae8504047836 */ /* 0x000fc40000000000 */
[----:B------:R-:W-:Y:S02]  /*03d0*/  VIADD R5, R5, 0x3c6ef372 ;  /* 0x3c6ef37205057836 */ /* 0x000fe40000000000 */
[----:B------:R-:W-:Y:S02]  /*03e0*/  VIADD R7, R7, 0xdaa66d2b ;  /* 0xdaa66d2b07077836 */ /* 0x000fe40000000000 */
[----:B------:R-:W-:Y:S02]  /*03f0*/  VIADD R8, R8, 0x32370b8f ;  /* 0x32370b8f08087836 */ /* 0x000fe40000000000 */
[----:B------:R-:W-:Y:S02]  /*0400*/  VIADD R20, R20, 0xed9eba14 ;  /* 0xed9eba1414147836 */ /* 0x000fe40000000000 */
[----:B------:R-:W-:Y:S02]  /*0410*/  VIADD R21, R21, 0x1715609d ;  /* 0x1715609d15157836 */ /* 0x000fe40000000000 */
[----:B------:R-:W-:-:S02]  /*0420*/  VIADD R43, R43, 0xb54cda56 ;  /* 0xb54cda562b2b7836 */ /* 0x000fc40000000000 */
[----:B------:R-:W-:Y:S02]  /*0430*/  VIADD R44, R44, 0x646e171e ;  /* 0x646e171e2c2c7836 */ /* 0x000fe40000000000 */
[----:B------:R-:W-:Y:S02]  /*0440*/  VIADD R46, R46, 0x1fd5c5a3 ;  /* 0x1fd5c5a32e2e7836 */ /* 0x000fe40000000000 */
[----:B------:R-:W-:Y:S02]  /*0450*/  VIADD R47, R47, 0xf1bbcdc8 ;  /* 0xf1bbcdc82f2f7836 */ /* 0x000fe40000000000 */
[----:B------:R-:W-:Y:S02]  /*0460*/  VIADD R49, R49, 0x8ff34781 ;  /* 0x8ff3478131317836 */ /* 0x000fe40000000000 */
[----:B------:R-:W-:-:S07]  /*0470*/  VIADD R50, R50, 0x96a522ad ;  /* 0x96a522ad32327836 */ /* 0x000fce0000000000 */
.L_x_28:
[----:B0-----:R-:W0:Y:S01]  /*0480*/  LDC.64 R28, c[0x0][0x380] ;  /* 0x0000e000ff1c7b82 */ /* 0x001e220000000a00 */
[----:B------:R-:W-:-:S05]  /*0490*/  MOV R31, UR18 ;  /* 0x00000012001f7c02 */ /* 0x000fca0008000f00 */
[----:B------:R-:W-:-:S04]  /*04a0*/  IMAD R31, R31, UR10, R2 ;  /* 0x0000000a1f1f7c24 */ /* 0x000fc8000f8e0202 */
[----:B0-----:R-:W-:-:S05]  /*04b0*/  IMAD.WIDE R28, R31, 0x8, R28 ;  /* 0x000000081f1c7825 */ /* 0x001fca00078e021c */
[----:B-----5:R0:W5:Y:S01]  /*04c0*/  LDG.E.64 R30, desc[UR8][R28.64] ;  /* 0x000000081c1e7981 */ /* 0x020162000c1e1b00 */
[----:B------:R-:W-:Y:S01]  /*04d0*/  ISETP.NE.AND P0, PT, R10, 0x1, PT ;  /* 0x000000010a00780c */ /* 0x000fe20003f05270 */
[----:B------:R-:W-:Y:S01]  /*04e0*/  BSSY.RECONVERGENT B1, `(.L_x_2) ;  /* 0x0000084000017945 */ /* 0x000fe20003800200 */
[----:B------:R-:W-:Y:S01]  /*04f0*/  IMAD.MOV.U32 R40, RZ, RZ, 0x3 ;  /* 0x00000003ff287424 */ /* 0x000fe200078e00ff */
[----:B------:R-:W-:Y:S01]  /*0500*/  MOV R0, R13 ;  /* 0x0000000d00007202 */ /* 0x000fe20000000f00 */
[----:B------:R-:W-:-:S09]  /*0510*/  IMAD.MOV.U32 R41, RZ, RZ, R14 ;  /* 0x000000ffff297224 */ /* 0x000fd200078e000e */
[----:B0-----:R-:W-:Y:S05]  /*0520*/  @!P0 BRA `(.L_x_3) ;  /* 0x0000000400fc8947 */ /* 0x001fea0003800000 */
[----:B------:R-:W-:-:S13]  /*0530*/  ISETP.NE.AND P0, PT, R10, 0x3, PT ;  /* 0x000000030a00780c */ /* 0x000fda0003f05270 */
[----:B------:R-:W-:Y:S05]  /*0540*/  @!P0 BRA `(.L_x_4) ;  /* 0x00000004000c8947 */ /* 0x000fea0003800000 */
[----:B------:R-:W-:-:S13]  /*0550*/  ISETP.NE.AND P0, PT, R10, 0x2, PT ;  /* 0x000000020a00780c */ /* 0x000fda0003f05270 */
[----:B------:R-:W-:Y:S05]  /*0560*/  @P0 BRA `(.L_x_5) ;  /* 0x0000000000f00947 */ /* 0x000fea0003800000 */
[----:B------:R-:W-:Y:S01]  /*0570*/  VIADD R16, R16, 0x1 ;  /* 0x0000000110107836 */ /* 0x000fe20000000000 */
[----:B------:R-:W-:Y:S03]  /*0580*/  BSSY.RECONVERGENT B2, `(.L_x_6) ;  /* 0x000000c000027945 */ /* 0x000fe60003800200 */
[C---:B------:R-:W-:Y:S01]  /*0590*/  IMAD.WIDE.U32 R36, R16.reuse, -0x2daee0ad, RZ ;  /* 0xd2511f5310247825 */ /* 0x040fe200078e00ff */
[----:B------:R-:W-:-:S13]  /*05a0*/  ISETP.NE.AND P0, PT, R16, RZ, PT ;  /* 0x000000ff1000720c */ /* 0x000fda0003f05270 */
[----:B------:R-:W-:Y:S05]  /*05b0*/  @P0 BRA `(.L_x_7) ;  /* 0x0000000000200947 */ /* 0x000fea0003800000 */
[----:B------:R-:W-:-:S05]  /*05c0*/  VIADD R17, R17, 0x1 ;  /* 0x0000000111117836 */ /* 0x000fca0000000000 */
[----:B------:R-:W-:-:S13]  /*05d0*/  ISETP.NE.AND P0, PT, R17, RZ, PT ;  /* 0x000000ff1100720c */ /* 0x000fda0003f05270 */
[----:B------:R-:W-:Y:S01]  /*05e0*/  @!P0 IADD3 R18, PT, PT, R18, 0x1, RZ ;  /* 0x0000000112128810 */ /* 0x000fe20007ffe0ff */
[----:B------:R-:W-:Y:S01]  /*05f0*/  @!P0 VIADD R0, R19, 0x1 ;  /* 0x0000000113008836 */ /* 0x000fe20000000000 */
[----:B------:R-:W-:Y:S02]  /*0600*/  @!P0 MOV R17, RZ ;  /* 0x000000ff00118202 */ /* 0x000fe40000000f00 */
[----:B------:R-:W-:-:S13]  /*0610*/  ISETP.NE.AND P1, PT, R18, RZ, !P0 ;  /* 0x000000ff1200720c */ /* 0x000fda0004725270 */
[----:B------:R-:W-:-:S04]  /*0620*/  @P1 IMAD.MOV R0, RZ, RZ, R19 ;  /* 0x000000ffff001224 */ /* 0x000fc800078e0213 */
[----:B------:R-:W-:-:S07]  /*0630*/  @!P0 IMAD.MOV.U32 R19, RZ, RZ, R0 ;  /* 0x000000ffff138224 */ /* 0x000fce00078e0000 */
.L_x_7:
[----:B------:R-:W-:Y:S05]  /*0640*/  BSYNC.RECONVERGENT B2 ;  /* 0x0000000000027941 */ /* 0x000fea0003800200 */
.L_x_6:
[----:B------:R-:W-:Y:S01]  /*0650*/  IMAD.WIDE.U32 R12, R18, -0x326172a9, RZ ;  /* 0xcd9e8d57120c7825 */ /* 0x000fe200078e00ff */
[----:B------:R-:W-:-:S03]  /*0660*/  LOP3.LUT R32, R19, UR7, R37, 0x96, !PT ;  /* 0x0000000713207c12 */ /* 0x000fc6000f8e9625 */
[----:B------:R-:W-:Y:S01]  /*0670*/  HFMA2 R40, -RZ, RZ, 0, 0 ;  /* 0x00000000ff287431 */ /* 0x000fe200000001ff */
[----:B------:R-:W-:Y:S01]  /*0680*/  MOV R41, R15 ;  /* 0x0000000f00297202 */ /* 0x000fe20000000f00 */
[----:B------:R-:W-:Y:S01]  /*0690*/  IMAD.MOV.U32 R0, RZ, RZ, R14 ;  /* 0x000000ffff007224 */ /* 0x000fe200078e000e */
[----:B------:R-:W-:Y:S01]  /*06a0*/  LOP3.LUT R34, R17, UR6, R13, 0x96, !PT ;  /* 0x0000000611227c12 */ /* 0x000fe2000f8e960d */
[----:B------:R-:W-:-:S04]  /*06b0*/  IMAD.WIDE.U32 R32, R32, -0x326172a9, RZ ;  /* 0xcd9e8d5720207825 */ /* 0x000fc800078e00ff */
[----:B------:R-:W-:Y:S01]  /*06c0*/  IMAD.WIDE.U32 R34, R34, -0x2daee0ad, RZ ;  /* 0xd2511f5322227825 */ /* 0x000fe200078e00ff */
[----:B------:R-:W-:-:S04]  /*06d0*/  LOP3.LUT R37, R3, R12, R33, 0x96, !PT ;  /* 0x0000000c03257212 */ /* 0x000fc800078e9621 */
[----:B------:R-:W-:Y:S01]  /*06e0*/  LOP3.LUT R12, R4, R36, R35, 0x96, !PT ;  /* 0x00000024040c7212 */ /* 0x000fe200078e9623 */
        /* <DEDUP_REMOVED lines=30> */
[----:B------:R-:W-:-:S03]  /*08d0*/  LOP3.LUT R12, R49, R12, R35, 0x96, !PT ;  /* 0x0000000c310c7212 */ /* 0x000fc600078e9623 */
[----:B------:R-:W-:Y:S01]  /*08e0*/  IMAD.MOV.U32 R13, RZ, RZ, R34 ;  /* 0x000000ffff0d7224 */ /* 0x000fe200078e0022 */
[----:B------:R-:W-:Y:S01]  /*08f0*/  LOP3.LUT R36, R50, R36, R33, 0x96, !PT ;  /* 0x0000002432247212 */ /* 0x000fe200078e9621 */
[----:B------:R-:W-:-:S04]  /*0900*/  IMAD.MOV.U32 R15, RZ, RZ, R32 ;  /* 0x000000ffff0f7224 */ /* 0x000fc800078e0020 */
[----:B------:R-:W-:Y:S01]  /*0910*/  IMAD.MOV.U32 R14, RZ, RZ, R36 ;  /* 0x000000ffff0e7224 */ /* 0x000fe200078e0024 */
[----:B------:R-:W-:Y:S06]  /*0920*/  BRA `(.L_x_3) ;  /* 0x0000000000fc7947 */ /* 0x000fec0003800000 */
.L_x_5:
[C---:B------:R-:W-:Y:S01]  /*0930*/  ISETP.NE.AND P0, PT, R10.reuse, RZ, PT ;  /* 0x000000ff0a00720c */ /* 0x040fe20003f05270 */
[----:B------:R-:W-:Y:S01]  /*0940*/  VIADD R40, R10, 0x2 ;  /* 0x000000020a287836 */ /* 0x000fe20000000000 */
[-C--:B------:R-:W-:Y:S02]  /*0950*/  MOV R0, R12.reuse ;  /* 0x0000000c00007202 */ /* 0x080fe40000000f00 */
[----:B------:R-:W-:Y:S01]  /*0960*/  SEL R41, R13, R12, !P0 ;  /* 0x0000000c0d297207 */ /* 0x000fe20004000000 */
[----:B------:R-:W-:Y:S08]  /*0970*/  BRA `(.L_x_3) ;  /* 0x0000000000e87947 */ /* 0x000ff00003800000 */
.L_x_4:
        /* <DEDUP_REMOVED lines=13> */
.L_x_9:
[----:B------:R-:W-:Y:S05]  /*0a50*/  BSYNC.RECONVERGENT B2 ;  /* 0x0000000000027941 */ /* 0x000fea0003800200 */
.L_x_8:
[----:B------:R-:W-:Y:S01]  /*0a60*/  IMAD.WIDE.U32 R12, R18, -0x326172a9, RZ ;  /* 0xcd9e8d57120c7825 */ /* 0x000fe200078e00ff */
[----:B------:R-:W-:Y:S02]  /*0a70*/  LOP3.LUT R32, R19, UR7, R37, 0x96, !PT ;  /* 0x0000000713207c12 */ /* 0x000fe4000f8e9625 */
[----:B------:R-:W-:Y:S01]  /*0a80*/  MOV R0, R15 ;  /* 0x0000000f00007202 */ /* 0x000fe20000000f00 */
[----:B------:R-:W-:Y:S01]  /*0a90*/  IMAD.MOV.U32 R40, RZ, RZ, 0x1 ;  /* 0x00000001ff287424 */ /* 0x000fe200078e00ff */
        /* <DEDUP_REMOVED lines=38> */
[----:B------:R-:W-:Y:S01]  /*0d00*/  IMAD.MOV.U32 R15, RZ, RZ, R32 ;  /* 0x000000ffff0f7224 */ /* 0x000fe200078e0020 */
[----:B------:R-:W-:-:S07]  /*0d10*/  MOV R12, R41 ;  /* 0x00000029000c7202 */ /* 0x000fce0000000f00 */
.L_x_3:
[----:B------:R-:W-:Y:S05]  /*0d20*/  BSYNC.RECONVERGENT B1 ;  /* 0x0000000000017941 */ /* 0x000fea0003800200 */
.L_x_2:
[----:B------:R-:W0:Y:S02]  /*0d30*/  LDC.64 R32, c[0x0][0x390] ;  /* 0x0000e400ff207b82 */ /* 0x000e240000000a00 */
[----:B0-----:R-:W-:Y:S01]  /*0d40*/  IMAD.WIDE R38, R2, 0x8, R32 ;  /* 0x0000000802267825 */ /* 0x001fe200078e0220 */
[----:B------:R-:W0:Y:S05]  /*0d50*/  I2F.F64.U32 R36, R41 ;  /* 0x0000002900247312 */ /* 0x000e2a0000201800 */
[----:B------:R-:W1:Y:S01]  /*0d60*/  LDC.64 R32, c[0x0][0x3a8] ;  /* 0x0000ea00ff207b82 */ /* 0x000e620000000a00 */
[----:B------:R-:W2:Y:S01]  /*0d70*/  LDG.E.64 R38, desc[UR8][R38.64] ;  /* 0x0000000826267981 */ /* 0x000ea2000c1e1b00 */
[----:B------:R-:W-:Y:S01]  /*0d80*/  IMAD.MOV.U32 R34, RZ, RZ, 0x0 ;  /* 0x00000000ff227424 */ /* 0x000fe200078e00ff */
[----:B------:R-:W-:Y:S01]  /*0d90*/  ISETP.NE.AND P0, PT, R40, 0x1, PT ;  /* 0x000000012800780c */ /* 0x000fe20003f05270 */
[----:B------:R3:W4:Y:S01]  /*0da0*/  I2F.F64.U32 R52, R0 ;  /* 0x0000000000347312 */ /* 0x0007220000201800 */
[----:B------:R-:W-:Y:S01]  /*0db0*/  IMAD.MOV.U32 R35, RZ, RZ, 0x3df00000 ;  /* 0x3df00000ff237424 */ /* 0x000fe200078e00ff */
[----:B------:R-:W-:Y:S01]  /*0dc0*/  BSSY.RECONVERGENT B1, `(.L_x_10) ;  /* 0x000008a000017945 */ /* 0x000fe20003800200 */
[----:B------:R-:W-:Y:S01]  /*0dd0*/  MOV R51, 0x3 ;  /* 0x0000000300337802 */ /* 0x000fe20000000f00 */
[----:B------:R-:W-:-:S03]  /*0de0*/  IMAD.MOV.U32 R10, RZ, RZ, R14 ;  /* 0x000000ffff0a7224 */ /* 0x000fc600078e000e */
[-C--:B0-----:R-:W-:Y:S01]  /*0df0*/  DFMA R36, R36, R34.reuse, 2.3283064365386962891e-10 ;  /* 0x3df000002424742b */ /* 0x081fe20000000022 */
[----:B---3--:R-:W-:Y:S01]  /*0e00*/  IMAD.MOV.U32 R0, RZ, RZ, R13 ;  /* 0x000000ffff007224 */ /* 0x008fe200078e000d */
[----:B----4-:R-:W-:-:S06]  /*0e10*/  DFMA R52, R52, R34, 2.3283064365386962891e-10 ;  /* 0x3df000003434742b */ /* 0x010fcc0000000022 */
[----:B------:R-:W-:Y:S02]  /*0e20*/  DADD R36, R36, R36 ;  /* 0x0000000024247229 */ /* 0x000fe40000000024 */
[----:B-1----:R-:W-:-:S06]  /*0e30*/  DFMA R52, R26, R52, -R32 ;  /* 0x000000341a34722b */ /* 0x002fcc0000000820 */
[----:B--2--5:R-:W-:-:S08]  /*0e40*/  DFMA R36, R36, R38, -R30 ;  /* 0x000000262424722b */ /* 0x024fd0000000081e */
[----:B------:R-:W-:Y:S01]  /*0e50*/  DFMA R36, -R52, |R36|, R38 ;  /* 0x400000243424722b */ /* 0x000fe20000000126 */
[----:B------:R-:W-:Y:S10]  /*0e60*/  @!P0 BRA `(.L_x_11) ;  /* 0x0000000400fc8947 */ /* 0x000ff40003800000 */
[----:B------:R-:W-:-:S13]  /*0e70*/  ISETP.NE.AND P0, PT, R40, 0x3, PT ;  /* 0x000000032800780c */ /* 0x000fda0003f05270 */
[----:B------:R-:W-:Y:S05]  /*0e80*/  @!P0 BRA `(.L_x_12) ;  /* 0x00000004000c8947 */ /* 0x000fea0003800000 */
[----:B------:R-:W-:-:S13]  /*0e90*/  ISETP.NE.AND P0, PT, R40, 0x2, PT ;  /* 0x000000022800780c */ /* 0x000fda0003f05270 */
[----:B------:R-:W-:Y:S05]  /*0ea0*/  @P0 BRA `(.L_x_13) ;  /* 0x0000000000f00947 */ /* 0x000fea0003800000 */
[----:B------:R-:W-:Y:S01]  /*0eb0*/  IADD3 R16, PT, PT, R16, 0x1, RZ ;  /* 0x0000000110107810 */ /* 0x000fe20007ffe0ff */
[----:B------:R-:W-:Y:S03]  /*0ec0*/  BSSY.RECONVERGENT B2, `(.L_x_14) ;  /* 0x000000c000027945 */ /* 0x000fe60003800200 */
[C---:B------:R-:W-:Y:S01]  /*0ed0*/  ISETP.NE.AND P0, PT, R16.reuse, RZ, PT ;  /* 0x000000ff1000720c */ /* 0x040fe20003f05270 */
[----:B------:R-:W-:-:S12]  /*0ee0*/  IMAD.WIDE.U32 R40, R16, -0x2daee0ad, RZ ;  /* 0xd2511f5310287825 */ /* 0x000fd800078e00ff */
[----:B------:R-:W-:Y:S05]  /*0ef0*/  @P0 BRA `(.L_x_15) ;  /* 0x0000000000200947 */ /* 0x000fea0003800000 */
[----:B------:R-:W-:-:S05]  /*0f00*/  VIADD R17, R17, 0x1 ;  /* 0x0000000111117836 */ /* 0x000fca0000000000 */
[----:B------:R-:W-:-:S13]  /*0f10*/  ISETP.NE.AND P0, PT, R17, RZ, PT ;  /* 0x000000ff1100720c */ /* 0x000fda0003f05270 */
[----:B------:R-:W-:Y:S01]  /*0f20*/  @!P0 VIADD R18, R18, 0x1 ;  /* 0x0000000112128836 */ /* 0x000fe20000000000 */
[----:B------:R-:W-:Y:S01]  /*0f30*/  @!P0 IADD3 R0, PT, PT, R19, 0x1, RZ ;  /* 0x0000000113008810 */ /* 0x000fe20007ffe0ff */
[----:B------:R-:W-:-:S03]  /*0f40*/  @!P0 IMAD.MOV.U32 R17, RZ, RZ, RZ ;  /* 0x000000ffff118224 */ /* 0x000fc600078e00ff */
[----:B------:R-:W-:-:S13]  /*0f50*/  ISETP.NE.AND P1, PT, R18, RZ, !P0 ;  /* 0x000000ff1200720c */ /* 0x000fda0004725270 */
[----:B------:R-:W-:-:S05]  /*0f60*/  @P1 IMAD.MOV R0, RZ, RZ, R19 ;  /* 0x000000ffff001224 */ /* 0x000fca00078e0213 */
[----:B------:R-:W-:-:S07]  /*0f70*/  @!P0 MOV R19, R0 ;  /* 0x0000000000138202 */ /* 0x000fce0000000f00 */
.L_x_15:
[----:B------:R-:W-:Y:S05]  /*0f80*/  BSYNC.RECONVERGENT B2 ;  /* 0x0000000000027941 */ /* 0x000fea0003800200 */
.L_x_14:
[----:B------:R-:W-:Y:S01]  /*0f90*/  LOP3.LUT R38, R19, UR7, R41, 0x96, !PT ;  /* 0x0000000713267c12 */ /* 0x000fe2000f8e9629 */
[----:B------:R-:W-:-:S04]  /*0fa0*/  IMAD.WIDE.U32 R12, R18, -0x326172a9, RZ ;  /* 0xcd9e8d57120c7825 */ /* 0x000fc800078e00ff */
[----:B------:R-:W-:Y:S02]  /*0fb0*/  HFMA2 R51, -RZ, RZ, 0, 0 ;  /* 0x00000000ff337431 */ /* 0x000fe400000001ff */
[----:B------:R-:W-:Y:S01]  /*0fc0*/  IMAD.WIDE.U32 R38, R38, -0x326172a9, RZ ;  /* 0xcd9e8d5726267825 */ /* 0x000fe200078e00ff */
[----:B------:R-:W-:-:S03]  /*0fd0*/  LOP3.LUT R13, R17, UR6, R13, 0x96, !PT ;  /* 0x00000006110d7c12 */ /* 0x000fc6000f8e960d */
[----:B------:R-:W-:Y:S01]  /*0fe0*/  IMAD.MOV.U32 R10, RZ, RZ, R15 ;  /* 0x000000ffff0a7224 */ /* 0x000fe200078e000f */
[----:B------:R-:W-:Y:S01]  /*0ff0*/  LOP3.LUT R41, R3, R12, R39, 0x96, !PT ;  /* 0x0000000c03297212 */ /* 0x000fe200078e9627 */
[----:B------:R-:W-:-:S05]  /*1000*/  IMAD.WIDE.U32 R12, R13, -0x2daee0ad, RZ ;  /* 0xd2511f530d0c7825 */ /* 0x000fca00078e00ff */
        /* <DEDUP_REMOVED lines=29> */
[----:B------:R-:W-:-:S04]  /*11e0*/  IMAD.WIDE.U32 R38, R39, -0x326172a9, RZ ;  /* 0xcd9e8d5727267825 */ /* 0x000fc800078e00ff */
[----:B------:R-:W-:Y:S01]  /*11f0*/  IMAD.MOV.U32 R13, RZ, RZ, R38 ;  /* 0x000000ffff0d7224 */ /* 0x000fe200078e0026 */
[----:B------:R-:W-:Y:S01]  /*1200*/  LOP3.LUT R12, R49, R12, R39, 0x96, !PT ;  /* 0x0000000c310c7212 */ /* 0x000fe200078e9627 */
[----:B------:R-:W-:-:S04]  /*1210*/  IMAD.WIDE.U32 R38, R0, -0x2daee0ad, RZ ;  /* 0xd2511f5300267825 */ /* 0x000fc800078e00ff */
[----:B------:R-:W-:Y:S01]  /*1220*/  IMAD.MOV.U32 R0, RZ, RZ, R14 ;  /* 0x000000ffff007224 */ /* 0x000fe200078e000e */
[----:B------:R-:W-:Y:S02]  /*1230*/  LOP3.LUT R40, R50, R40, R39, 0x96, !PT ;  /* 0x0000002832287212 */ /* 0x000fe400078e9627 */
[----:B------:R-:W-:-:S03]  /*1240*/  MOV R15, R38 ;  /* 0x00000026000f7202 */ /* 0x000fc60000000f00 */
[----:B------:R-:W-:Y:S01]  /*1250*/  IMAD.MOV.U32 R14, RZ, RZ, R40 ;  /* 0x000000ffff0e7224 */ /* 0x000fe200078e0028 */
[----:B------:R-:W-:Y:S06]  /*1260*/  BRA `(.L_x_11) ;  /* 0x0000000000fc7947 */ /* 0x000fec0003800000 */
.L_x_13:
[C---:B------:R-:W-:Y:S01]  /*1270*/  ISETP.NE.AND P0, PT, R40.reuse, RZ, PT ;  /* 0x000000ff2800720c */ /* 0x040fe20003f05270 */
[----:B------:R-:W-:Y:S02]  /*1280*/  VIADD R51, R40, 0x2 ;  /* 0x0000000228337836 */ /* 0x000fe40000000000 */
[----:B------:R-:W-:Y:S01]  /*1290*/  IMAD.MOV.U32 R0, RZ, RZ, R12 ;  /* 0x000000ffff007224 */ /* 0x000fe200078e000c */
[----:B------:R-:W-:Y:S01]  /*12a0*/  SEL R10, R13, R12, !P0 ;  /* 0x0000000c0d0a7207 */ /* 0x000fe20004000000 */
[----:B------:R-:W-:Y:S08]  /*12b0*/  BRA `(.L_x_11) ;  /* 0x0000000000e87947 */ /* 0x000ff00003800000 */
.L_x_12:
        /* <DEDUP_REMOVED lines=13> */
.L_x_17:
[----:B------:R-:W-:Y:S05]  /*1390*/  BSYNC.RECONVERGENT B2 ;  /* 0x0000000000027941 */ /* 0x000fea0003800200 */
.L_x_16:
[----:B------:R-:W-:Y:S01]  /*13a0*/  LOP3.LUT R40, R19, UR7, R13, 0x96, !PT ;  /* 0x0000000713287c12 */ /* 0x000fe2000f8e960d */
[----:B------:R-:W-:-:S04]  /*13b0*/  IMAD.WIDE.U32 R38, R18, -0x326172a9, RZ ;  /* 0xcd9e8d5712267825 */ /* 0x000fc800078e00ff */
[----:B------:R-:W-:Y:S01]  /*13c0*/  IMAD.WIDE.U32 R40, R40, -0x326172a9, RZ ;  /* 0xcd9e8d5728287825 */ /* 0x000fe200078e00ff */
[----:B------:R-:W-:-:S03]  /*13d0*/  LOP3.LUT R39, R17, UR6, R39, 0x96, !PT ;  /* 0x0000000611277c12 */ /* 0x000fc6000f8e9627 */
[----:B------:R-:W-:Y:S01]  /*13e0*/  IMAD.MOV.U32 R0, RZ, RZ, R15 ;  /* 0x000000ffff007224 */ /* 0x000fe200078e000f */
[----:B------:R-:W-:Y:S01]  /*13f0*/  LOP3.LUT R13, R3, R38, R41, 0x96, !PT ;  /* 0x00000026030d7212 */ /* 0x000fe200078e9629 */
[----:B------:R-:W-:-:S04]  /*1400*/  IMAD.WIDE.U32 R38, R39, -0x2daee0ad, RZ ;  /* 0xd2511f5327267825 */ /* 0x000fc800078e00ff */
[----:B------:R-:W-:Y:S01]  /*1410*/  IMAD.MOV.U32 R51, RZ, RZ, 0x1 ;  /* 0x00000001ff337424 */ /* 0x000fe200078e00ff */
        /* <DEDUP_REMOVED lines=32> */
[----:B------:R-:W-:-:S05]  /*1620*/  IMAD.WIDE.U32 R38, R39, -0x2daee0ad, RZ ;  /* 0xd2511f5327267825 */ /* 0x000fca00078e00ff */
[----:B------:R-:W-:Y:S01]  /*1630*/  LOP3.LUT R14, R50, R12, R39, 0x96, !PT ;  /* 0x0000000c320e7212 */ /* 0x000fe200078e9627 */
[----:B------:R-:W-:Y:S01]  /*1640*/  IMAD.MOV.U32 R12, RZ, RZ, R10 ;  /* 0x000000ffff0c7224 */ /* 0x000fe200078e000a */
[----:B------:R-:W-:-:S07]  /*1650*/  MOV R15, R38 ;  /* 0x00000026000f7202 */ /* 0x000fce0000000f00 */
.L_x_11:
[----:B------:R-:W-:Y:S05]  /*1660*/  BSYNC.RECONVERGENT B1 ;  /* 0x0000000000017941 */ /* 0x000fea0003800200 */
.L_x_10:
[----:B------:R-:W0:Y:S02]  /*1670*/  LDC.64 R38, c[0x0][0x398] ;  /* 0x0000e600ff267b82 */ /* 0x000e240000000a00 */
[----:B0-----:R-:W-:-:S06]  /*1680*/  IMAD.WIDE R40, R2, 0x8, R38 ;  /* 0x0000000802287825 */ /* 0x001fcc00078e0226 */
[----:B------:R-:W2:Y:S01]  /*1690*/  LDG.E.64 R40, desc[UR8][R40.64] ;  /* 0x0000000828287981 */ /* 0x000ea2000c1e1b00 */
[----:B------:R0:W1:Y:S01]  /*16a0*/  I2F.F64.U32 R38, R10 ;  /* 0x0000000a00267312 */ /* 0x0000620000201800 */
[----:B------:R-:W-:Y:S01]  /*16b0*/  ISETP.NE.AND P0, PT, R51, 0x1, PT ;  /* 0x000000013300780c */ /* 0x000fe20003f05270 */
[----:B------:R-:W-:Y:S06]  /*16c0*/  BSSY.RECONVERGENT B1, `(.L_x_18) ;  /* 0x000008b000017945 */ /* 0x000fec0003800200 */
[----:B------:R3:W4:Y:S01]  /*16d0*/  I2F.F64.U32 R52, R0 ;  /* 0x0000000000347312 */ /* 0x0007220000201800 */
[----:B0-----:R-:W-:Y:S01]  /*16e0*/  IMAD.MOV.U32 R10, RZ, RZ, 0x3 ;  /* 0x00000003ff0a7424 */ /* 0x001fe200078e00ff */
[-C--:B-1----:R-:W-:Y:S01]  /*16f0*/  DFMA R38, R38, R34.reuse, 2.3283064365386962891e-10 ;  /* 0x3df000002626742b */ /* 0x082fe20000000022 */
[----:B---3--:R-:W-:Y:S01]  /*1700*/  MOV R0, R14 ;  /* 0x0000000e00007202 */ /* 0x008fe20000000f00 */
[----:B----4-:R-:W-:-:S06]  /*1710*/  DFMA R52, R52, R34, 2.3283064365386962891e-10 ;  /* 0x3df000003434742b */ /* 0x010fcc0000000022 */
[----:B------:R-:W-:Y:S02]  /*1720*/  DADD R38, R38, R38 ;  /* 0x0000000026267229 */ /* 0x000fe40000000026 */
[----:B------:R-:W-:-:S06]  /*1730*/  DFMA R52, R26, R52, -R32 ;  /* 0x000000341a34722b */ /* 0x000fcc0000000820 */
[----:B--2---:R-:W-:-:S08]  /*1740*/  DFMA R38, R38, R40, -R30 ;  /* 0x000000282626722b */ /* 0x004fd0000000081e */
[----:B------:R-:W-:Y:S01]  /*1750*/  DFMA R38, -R52, |R38|, R40 ;  /* 0x400000263426722b */ /* 0x000fe20000000128 */
[----:B------:R-:W-:Y:S01]  /*1760*/  IMAD.MOV.U32 R40, RZ, RZ, R13 ;  /* 0x000000ffff287224 */ /* 0x000fe200078e000d */
[----:B------:R-:W-:Y:S09]  /*1770*/  @!P0 BRA `(.L_x_19) ;  /* 0x0000000400fc8947 */ /* 0x000ff20003800000 */
        /* <DEDUP_REMOVED lines=12> */
[----:B------:R-:W-:Y:S02]  /*1840*/  @!P0 IADD3 R0, PT, PT, R19, 0x1, RZ ;  /* 0x0000000113008810 */ /* 0x000fe40007ffe0ff */
[----:B------:R-:W-:Y:S02]  /*1850*/  @!P0 MOV R17, RZ ;  /* 0x000000ff00118202 */ /* 0x000fe40000000f00 */
[----:B------:R-:W-:-:S13]  /*1860*/  ISETP.NE.AND P1, PT, R18, RZ, !P0 ;  /* 0x000000ff1200720c */ /* 0x000fda0004725270 */
[----:B------:R-:W-:-:S04]  /*1870*/  @P1 IMAD.MOV R0, RZ, RZ, R19 ;  /* 0x000000ffff001224 */ /* 0x000fc800078e0213 */
[----:B------:R-:W-:-:S07]  /*1880*/  @!P0 IMAD.MOV.U32 R19, RZ, RZ, R0 ;  /* 0x000000ffff138224 */ /* 0x000fce00078e0000 */
.L_x_23:
[----:B------:R-:W-:Y:S05]  /*1890*/  BSYNC.RECONVERGENT B2 ;  /* 0x0000000000027941 */ /* 0x000fea0003800200 */
.L_x_22:
[----:B------:R-:W-:Y:S01]  /*18a0*/  LOP3.LUT R40, R19, UR7, R53, 0x96, !PT ;  /* 0x0000000713287c12 */ /* 0x000fe2000f8e9635 */
[----:B------:R-:W-:-:S04]  /*18b0*/  IMAD.WIDE.U32 R12, R18, -0x326172a9, RZ ;  /* 0xcd9e8d57120c7825 */ /* 0x000fc800078e00ff */
        /* <DEDUP_REMOVED lines=9> */
[----:B------:R-:W-:-:S05]  /*1950*/  LOP3.LUT R40, R5, R40, R13, 0x96, !PT ;  /* 0x0000002805287212 */ /* 0x000fca00078e960d */
        /* <DEDUP_REMOVED lines=24> */
[----:B------:R-:W-:-:S04]  /*1ae0*/  IMAD.WIDE.U32 R40, R40, -0x2daee0ad, RZ ;  /* 0xd2511f5328287825 */ /* 0x000fc800078e00ff */
[----:B------:R-:W-:Y:S01]  /*1af0*/  IMAD.MOV.U32 R15, RZ, RZ, R40 ;  /* 0x000000ffff0f7224 */ /* 0x000fe200078e0028 */
[----:B------:R-:W-:Y:S01]  /*1b00*/  LOP3.LUT R10, R50, R52, R41, 0x96, !PT ;  /* 0x00000034320a7212 */ /* 0x000fe200078e9629 */
[----:B------:R-:W-:-:S03]  /*1b10*/  IMAD.WIDE.U32 R40, R51, -0x326172a9, RZ ;  /* 0xcd9e8d5733287825 */ /* 0x000fc600078e00ff */
[----:B------:R-:W-:Y:S01]  /*1b20*/  MOV R13, R40 ;  /* 0x00000028000d7202 */ /* 0x000fe20000000f00 */
[----:B------:R-:W-:Y:S01]  /*1b30*/  IMAD.MOV.U32 R40, RZ, RZ, R14 ;  /* 0x000000ffff287224 */ /* 0x000fe200078e000e */
[----:B------:R-:W-:Y:S01]  /*1b40*/  LOP3.LUT R12, R49, R12, R41, 0x96, !PT ;  /* 0x0000000c310c7212 */ /* 0x000fe200078e9629 */
[----:B------:R-:W-:Y:S02]  /*1b50*/  IMAD.MOV.U32 R14, RZ, RZ, R10 ;  /* 0x000000ffff0e7224 */ /* 0x000fe400078e000a */
[----:B------:R-:W-:Y:S01]  /*1b60*/  HFMA2 R10, -RZ, RZ, 0, 0 ;  /* 0x00000000ff0a7431 */ /* 0x000fe200000001ff */
[----:B------:R-:W-:Y:S06]  /*1b70*/  BRA `(.L_x_19) ;  /* 0x0000000000fc7947 */ /* 0x000fec0003800000 */
.L_x_21:
[C---:B------:R-:W-:Y:S01]  /*1b80*/  ISETP.NE.AND P0, PT, R51.reuse, RZ, PT ;  /* 0x000000ff3300720c */ /* 0x040fe20003f05270 */
[----:B------:R-:W-:Y:S02]  /*1b90*/  VIADD R10, R51, 0x2 ;  /* 0x00000002330a7836 */ /* 0x000fe40000000000 */
[----:B------:R-:W-:Y:S01]  /*1ba0*/  IMAD.MOV.U32 R40, RZ, RZ, R12 ;  /* 0x000000ffff287224 */ /* 0x000fe200078e000c */
[----:B------:R-:W-:Y:S01]  /*1bb0*/  SEL R0, R13, R12, !P0 ;  /* 0x0000000c0d007207 */ /* 0x000fe20004000000 */
[----:B------:R-:W-:Y:S08]  /*1bc0*/  BRA `(.L_x_19) ;  /* 0x0000000000e87947 */ /* 0x000ff00003800000 */
.L_x_20:
        /* <DEDUP_REMOVED lines=13> */
.L_x_25:
[----:B------:R-:W-:Y:S05]  /*1ca0*/  BSYNC.RECONVERGENT B2 ;  /* 0x0000000000027941 */ /* 0x000fea0003800200 */
.L_x_24:
[----:B------:R-:W-:Y:S01]  /*1cb0*/  LOP3.LUT R12, R19, UR7, R41, 0x96, !PT ;  /* 0x00000007130c7c12 */ /* 0x000fe2000f8e9629 */
[----:B------:R-:W-:-:S04]  /*1cc0*/  IMAD.WIDE.U32 R52, R18, -0x326172a9, RZ ;  /* 0xcd9e8d5712347825 */ /* 0x000fc800078e00ff */
[----:B------:R-:W-:Y:S01]  /*1cd0*/  IMAD.WIDE.U32 R12, R12, -0x326172a9, RZ ;  /* 0xcd9e8d570c0c7825 */ /* 0x000fe200078e00ff */
[----:B------:R-:W-:-:S03]  /*1ce0*/  LOP3.LUT R53, R17, UR6, R53, 0x96, !PT ;  /* 0x0000000611357c12 */ /* 0x000fc6000f8e9635 */
[----:B------:R-:W-:Y:S01]  /*1cf0*/  IMAD.MOV.U32 R10, RZ, RZ, 0x1 ;  /* 0x00000001ff0a7424 */ /* 0x000fe200078e00ff */
        /* <DEDUP_REMOVED lines=33> */
[----:B------:R-:W-:-:S04]  /*1f10*/  IMAD.WIDE.U32 R40, R41, -0x326172a9, RZ ;  /* 0xcd9e8d5729287825 */ /* 0x000fc800078e00ff */
[----:B------:R-:W-:Y:S01]  /*1f20*/  IMAD.MOV.U32 R13, RZ, RZ, R40 ;  /* 0x000000ffff0d7224 */ /* 0x000fe200078e0028 */
[----:B------:R-:W-:Y:S01]  /*1f30*/  LOP3.LUT R0, R49, R52, R41, 0x96, !PT ;  /* 0x0000003431007212 */ /* 0x000fe200078e9629 */
[----:B------:R-:W-:Y:S01]  /*1f40*/  IMAD.MOV.U32 R40, RZ, RZ, R15 ;  /* 0x000000ffff287224 */ /* 0x000fe200078e000f */
[----:B------:R-:W-:-:S03]  /*1f50*/  MOV R15, R12 ;  /* 0x0000000c000f7202 */ /* 0x000fc60000000f00 */
[----:B------:R-:W-:-:S07]  /*1f60*/  IMAD.MOV.U32 R12, RZ, RZ, R0 ;  /* 0x000000ffff0c7224 */ /* 0x000fce00078e0000 */
.L_x_19:
[----:B------:R-:W-:Y:S05]  /*1f70*/  BSYNC.RECONVERGENT B1 ;  /* 0x0000000000017941 */ /* 0x000fea0003800200 */
.L_x_18:
[----:B------:R-:W0:Y:S08]  /*1f80*/  I2F.F64.U32 R40, R40 ;  /* 0x0000002800287312 */ /* 0x000e300000201800 */
[----:B------:R-:W1:Y:S01]  /*1f90*/  I2F.F64.U32 R52, R0 ;  /* 0x0000000000347312 */ /* 0x000e620000201800 */
[----:B0-----:R-:W-:-:S08]  /*1fa0*/  DFMA R40, R40, R34, 2.3283064365386962891e-10 ;  /* 0x3df000002828742b */ /* 0x001fd00000000022 */
[----:B------:R-:W-:Y:S01]  /*1fb0*/  DFMA R40, R26, R40, -R32 ;  /* 0x000000281a28722b */ /* 0x000fe20000000820 */
[----:B------:R-:W0:Y:S01]  /*1fc0*/  LDC.64 R32, c[0x0][0x3a0] ;  /* 0x0000e800ff207b82 */ /* 0x000e220000000a00 */
[----:B-1----:R-:W-:Y:S01]  /*1fd0*/  DFMA R52, R52, R34, 2.3283064365386962891e-10 ;  /* 0x3df000003434742b */ /* 0x002fe20000000022 */
[----:B0-----:R-:W-:-:S06]  /*1fe0*/  IMAD.WIDE R32, R2, 0x8, R32 ;  /* 0x0000000802207825 */ /* 0x001fcc00078e0220 */
[----:B------:R-:W2:Y:S01]  /*1ff0*/  LDG.E.64 R32, desc[UR8][R32.64] ;  /* 0x0000000820207981 */ /* 0x000ea2000c1e1b00 */
[----:B------:R-:W-:Y:S01]  /*2000*/  DADD R34, R52, R52 ;  /* 0x0000000034227229 */ /* 0x000fe20000000034 */
[----:B------:R-:W-:Y:S01]  /*2010*/  BSSY.RECONVERGENT B1, `(.L_x_26) ;  /* 0x0000019000017945 */ /* 0x000fe20003800200 */
[----:B------:R-:W-:-:S06]  /*2020*/  DADD R36, R36, R38 ;  /* 0x0000000024247229 */ /* 0x000fcc0000000026 */
[----:B--2---:R-:W-:Y:S01]  /*2030*/  DFMA R34, R34, R32, -R30 ;  /* 0x000000202222722b */ /* 0x004fe2000000081e */
[----:B------:R-:W0:Y:S01]  /*2040*/  MUFU.RCP64H R31, 3 ;  /* 0x40080000001f7908 */ /* 0x000e220000001800 */
[----:B------:R-:W-:-:S06]  /*2050*/  IMAD.MOV.U32 R30, RZ, RZ, 0x1 ;  /* 0x00000001ff1e7424 */ /* 0x000fcc00078e00ff */
[----:B------:R-:W-:Y:S01]  /*2060*/  DFMA R40, -R40, |R34|, R32 ;  /* 0x400000222828722b */ /* 0x000fe20000000120 */
[----:B------:R-:W-:Y:S01]  /*2070*/  MOV R32, 0x0 ;  /* 0x0000000000207802 */ /* 0x000fe20000000f00 */
[----:B------:R-:W-:-:S06]  /*2080*/  IMAD.MOV.U32 R33, RZ, RZ, 0x40080000 ;  /* 0x40080000ff217424 */ /* 0x000fcc00078e00ff */
[----:B------:R-:W-:Y:S02]  /*2090*/  DADD R36, R40, R36 ;  /* 0x0000000028247229 */ /* 0x000fe40000000024 */
[----:B0-----:R-:W-:-:S08]  /*20a0*/  DFMA R34, R30, -R32, 1 ;  /* 0x3ff000001e22742b */ /* 0x001fd00000000820 */
[----:B------:R-:W-:Y:S01]  /*20b0*/  FSETP.GEU.AND P1, PT, |R37|, 6.5827683646048100446e-37, PT ;  /* 0x036000002500780b */ /* 0x000fe20003f2e200 */
[----:B------:R-:W-:-:S08]  /*20c0*/  DFMA R34, R34, R34, R34 ;  /* 0x000000222222722b */ /* 0x000fd00000000022 */
[----:B------:R-:W-:-:S08]  /*20d0*/  DFMA R34, R30, R34, R30 ;  /* 0x000000221e22722b */ /* 0x000fd0000000001e */
[----:B------:R-:W-:-:S08]  /*20e0*/  DFMA R32, R34, -R32, 1 ;  /* 0x3ff000002220742b */ /* 0x000fd00000000820 */
[----:B------:R-:W-:-:S08]  /*20f0*/  DFMA R34, R34, R32, R34 ;  /* 0x000000202222722b */ /* 0x000fd00000000022 */
[----:B------:R-:W-:-:S08]  /*2100*/  DMUL R32, R36, R34 ;  /* 0x0000002224207228 */ /* 0x000fd00000000000 */
[----:B------:R-:W-:-:S08]  /*2110*/  DFMA R30, R32, -3, R36 ;  /* 0xc0080000201e782b */ /* 0x000fd00000000024 */
[----:B------:R-:W-:-:S10]  /*2120*/  DFMA R30, R34, R30, R32 ;  /* 0x0000001e221e722b */ /* 0x000fd40000000020 */
[----:B------:R-:W-:-:S05]  /*2130*/  FFMA R0, RZ, 2.125, R31 ;  /* 0x40080000ff007823 */ /* 0x000fca000000001f */
[----:B------:R-:W-:-:S13]  /*2140*/  FSETP.GT.AND P0, PT, |R0|, 1.469367938527859385e-39, PT ;  /* 0x001000000000780b */ /* 0x000fda0003f04200 */
[----:B------:R-:W-:Y:S05]  /*2150*/  @P0 BRA P1, `(.L_x_27) ;  /* 0x0000000000100947 */ /* 0x000fea0000800000 */
[----:B------:R-:W-:-:S07]  /*2160*/  MOV R0, 0x2180 ;  /* 0x0000218000007802 */ /* 0x000fce0000000f00 */
[----:B------:R-:W-:Y:S05]  /*2170*/  CALL.REL.NOINC `($__internal_0_$__cuda_sm20_div_rn_f64_full) ;  /* 0x00000000008c7944 */ /* 0x000fea0003c00000 */
[----:B------:R-:W-:Y:S01]  /*2180*/  MOV R30, R36 ;  /* 0x00000024001e7202 */ /* 0x000fe20000000f00 */
[----:B------:R-:W-:-:S07]  /*2190*/  IMAD.MOV.U32 R31, RZ, RZ, R37 ;  /* 0x000000ffff1f7224 */ /* 0x000fce00078e0025 */
.L_x_27:
[----:B------:R-:W-:Y:S05]  /*21a0*/  BSYNC.RECONVERGENT B1 ;  /* 0x0000000000017941 */ /* 0x000fea0003800200 */
.L_x_26:
[----:B------:R-:W-:Y:S01]  /*21b0*/  DSETP.GEU.AND P0, PT, R30, UR12, PT ;  /* 0x0000000c1e007e2a */ /* 0x000fe2000bf0e000 */
[----:B------:R-:W0:Y:S05]  /*21c0*/  LDCU UR11, c[0x0][0x360] ;  /* 0x00006c00ff0b77ac */ /* 0x000e2a0008000800 */
[----:B------:R-:W-:Y:S02]  /*21d0*/  FSEL R30, R30, UR16, P0 ;  /* 0x000000101e1e7c08 */ /* 0x000fe40008000000 */
[----:B------:R-:W-:-:S06]  /*21e0*/  FSEL R31, R31, UR17, P0 ;  /* 0x000000111f1f7c08 */ /* 0x000fcc0008000000 */
[----:B------:R-:W-:Y:S01]  /*21f0*/  DSETP.GT.AND P0, PT, R30, UR14, PT ;  /* 0x0000000e1e007e2a */ /* 0x000fe2000bf04000 */
[----:B0-----:R-:W-:-:S13]  /*2200*/  VIADD R2, R2, UR11 ;  /* 0x0000000b02027c36 */ /* 0x001fda0008000000 */
[----:B------:R-:W0:Y:S08]  /*2210*/  @P0 LDC R30, c[0x0][0x3b8] ;  /* 0x0000ee00ff1e0b82 */ /* 0x000e300000000800 */
[----:B------:R-:W0:Y:S01]  /*2220*/  @P0 LDC R31, c[0x0][0x3bc] ;  /* 0x0000ef00ff1f0b82 */ /* 0x000e220000000800 */
[----:B------:R-:W-:Y:S01]  /*2230*/  ISETP.GE.AND P0, PT, R2, UR18, PT ;  /* 0x0000001202007c0c */ /* 0x000fe2000bf06270 */
[----:B0-----:R0:W-:-:S12]  /*2240*/  STG.E.64 desc[UR8][R28.64], R30 ;  /* 0x0000001e1c007986 */ /* 0x0011d8000c101b08 */
[----:B------:R-:W-:Y:S05]  /*2250*/  @!P0 BRA `(.L_x_28) ;  /* 0xffffffe000888947 */ /* 0x000fea000383ffff */
.L_x_1:
[----:B------:R-:W-:Y:S05]  /*2260*/  BSYNC.RECONVERGENT B0 ;  /* 0x0000000000007941 */ /* 0x000fea0003800200 */
.L_x_0:
[----:B------:R-:W-:Y:S01]  /*2270*/  IMAD.U32 R2, RZ, RZ, UR4 ;  /* 0x00000004ff027e24 */ /* 0x000fe2000f8e00ff */
[----:B------:R-:W-:Y:S01]  /*2280*/  MOV R3, UR5 ;  /* 0x0000000500037c02 */ /* 0x000fe20008000f00 */
[----:B------:R-:W-:Y:S01]  /*2290*/  IMAD.U32 R4, RZ, RZ, UR4 ;  /* 0x00000004ff047e24 */ /* 0x000fe2000f8e00ff */
[----:B0-----:R-:W-:Y:S01]  /*22a0*/  MOV R30, R10 ;  /* 0x0000000a001e7202 */ /* 0x001fe20000000f00 */
[----:B------:R-:W-:Y:S01]  /*22b0*/  IMAD.U32 R5, RZ, RZ, UR5 ;  /* 0x00000005ff057e24 */ /* 0x000fe2000f8e00ff */
[----:B------:R-:W-:Y:S01]  /*22c0*/  MOV R6, UR4 ;  /* 0x0000000400067c02 */ /* 0x000fe20008000f00 */
[----:B------:R-:W-:Y:S01]  /*22d0*/  IMAD.MOV.U32 R31, RZ, RZ, R11 ;  /* 0x000000ffff1f7224 */ /* 0x000fe200078e000b */
[----:B------:R-:W-:Y:S01]  /*22e0*/  MOV R29, UR7 ;  /* 0x00000007001d7c02 */ /* 0x000fe20008000f00 */
[----:B------:R-:W-:Y:S01]  /*22f0*/  IMAD.U32 R7, RZ, RZ, UR5 ;  /* 0x00000005ff077e24 */ /* 0x000fe2000f8e00ff */
[----:B------:R-:W-:Y:S01]  /*2300*/  MOV R10, UR4 ;  /* 0x00000004000a7c02 */ /* 0x000fe20008000f00 */
[----:B------:R-:W-:Y:S01]  /*2310*/  IMAD.U32 R28, RZ, RZ, UR6 ;  /* 0x00000006ff1c7e24 */ /* 0x000fe2000f8e00ff */
[----:B-----5:R-:W-:Y:S01]  /*2320*/  STG.E.128 desc[UR8][R2.64], R16 ;  /* 0x0000001002007986 */ /* 0x020fe2000c101d08 */
[----:B------:R-:W-:-:S02]  /*2330*/  IMAD.U32 R8, RZ, RZ, UR4 ;  /* 0x00000004ff087e24 */ /* 0x000fc4000f8e00ff */
[----:B------:R-:W-:Y:S01]  /*2340*/  IMAD.U32 R9, RZ, RZ, UR5 ;  /* 0x00000005ff097e24 */ /* 0x000fe2000f8e00ff */
[----:B------:R-:W-:Y:S01]  /*2350*/  STG.E.128 desc[UR8][R4.64+0x10], R12 ;  /* 0x0000100c04007986 */ /* 0x000fe2000c101d08 */
[----:B------:R-:W-:-:S03]  /*2360*/  IMAD.U32 R11, RZ, RZ, UR5 ;  /* 0x00000005ff0b7e24 */ /* 0x000fc6000f8e00ff */
[----:B------:R-:W-:Y:S04]  /*2370*/  STG.E.128 desc[UR8][R6.64+0x20], R28 ;  /* 0x0000201c06007986 */ /* 0x000fe8000c101d08 */
[----:B------:R-:W-:Y:S04]  /*2380*/  STG.E.64 desc[UR8][R8.64+0x30], R24 ;  /* 0x0000301808007986 */ /* 0x000fe8000c101b08 */
[----:B------:R-:W-:Y:S01]  /*2390*/  STG.E.64 desc[UR8][R10.64+0x38], R22 ;  /* 0x000038160a007986 */ /* 0x000fe2000c101b08 */
[----:B------:R-:W-:Y:S05]  /*23a0*/  EXIT ;  /* 0x000000000000794d */ /* 0x000fea0003800000 */
        .weak           $__internal_0_$__cuda_sm20_div_rn_f64_full
        .type           $__internal_0_$__cuda_sm20_div_rn_f64_full,@function
        .size           $__internal_0_$__cuda_sm20_div_rn_f64_full,(.L_x_61 - $__internal_0_$__cuda_sm20_div_rn_f64_full)
$__internal_0_$__cuda_sm20_div_rn_f64_full:
[----:B------:R-:W-:Y:S01]  /*23b0*/  MOV R31, R37 ;  /* 0x00000025001f7202 */ /* 0x000fe20000000f00 */
[----:B------:R-:W-:Y:S02]  /*23c0*/  HFMA2 R33, -RZ, RZ, 1.9921875, 0 ;  /* 0x3ff80000ff217431 */ /* 0x000fe400000001ff */
[----:B------:R-:W-:Y:S01]  /*23d0*/  IMAD.MOV.U32 R53, RZ, RZ, 0x1ca00000 ;  /* 0x1ca00000ff357424 */ /* 0x000fe200078e00ff */
[----:B------:R-:W-:Y:S01]  /*23e0*/  BSSY.RECONVERGENT B2, `(.L_x_29) ;  /* 0x000004a000027945 */ /* 0x000fe20003800200 */
[C---:B------:R-:W-:Y:S01]  /*23f0*/  FSETP.GEU.AND P1, PT, |R31|.reuse, 1.469367938527859385e-39, PT ;  /* 0x001000001f00780b */ /* 0x040fe20003f2e200 */
[----:B------:R-:W-:Y:S01]  /*2400*/  IMAD.MOV.U32 R30, RZ, RZ, R36 ;  /* 0x000000ffff1e7224 */ /* 0x000fe200078e0024 */
[----:B------:R-:W-:Y:S01]  /*2410*/  LOP3.LUT R51, R31, 0x7ff00000, RZ, 0xc0, !PT ;  /* 0x7ff000001f337812 */ /* 0x000fe200078ec0ff */
[----:B------:R-:W0:Y:S01]  /*2420*/  MUFU.RCP64H R37, R33 ;  /* 0x0000002100257308 */ /* 0x000e220000001800 */
[----:B------:R-:W-:Y:S01]  /*2430*/  IMAD.MOV.U32 R32, RZ, RZ, 0x0 ;  /* 0x00000000ff207424 */ /* 0x000fe200078e00ff */
[----:B------:R-:W-:Y:S01]  /*2440*/  MOV R36, 0x1 ;  /* 0x0000000100247802 */ /* 0x000fe20000000f00 */
[----:B------:R-:W-:Y:S01]  /*2450*/  IMAD.MOV.U32 R40, RZ, RZ, R30 ;  /* 0x000000ffff287224 */ /* 0x000fe200078e001e */
[----:B------:R-:W-:-:S04]  /*2460*/  ISETP.GE.U32.AND P0, PT, R51, 0x40000000, PT ;  /* 0x400000003300780c */ /* 0x000fc80003f06070 */
[----:B------:R-:W-:-:S04]  /*2470*/  SEL R53, R53, 0x63400000, !P0 ;  /* 0x6340000035357807 */ /* 0x000fc80004000000 */
[C-C-:B------:R-:W-:Y:S02]  /*2480*/  @!P1 LOP3.LUT R34, R53.reuse, 0x80000000, R31.reuse, 0xf8, !PT ;  /* 0x8000000035229812 */ /* 0x140fe400078ef81f */
[----:B------:R-:W-:Y:S02]  /*2490*/  LOP3.LUT R41, R53, 0x800fffff, R31, 0xf8, !PT ;  /* 0x800fffff35297812 */ /* 0x000fe400078ef81f */
[----:B------:R-:W-:Y:S01]  /*24a0*/  @!P1 LOP3.LUT R35, R34, 0x100000, RZ, 0xfc, !PT ;  /* 0x0010000022239812 */ /* 0x000fe200078efcff */
[----:B------:R-:W-:-:S06]  /*24b0*/  @!P1 IMAD.MOV.U32 R34, RZ, RZ, RZ ;  /* 0x000000ffff229224 */ /* 0x000fcc00078e00ff */
[----:B------:R-:W-:Y:S02]  /*24c0*/  @!P1 DFMA R40, R40, 2, -R34 ;  /* 0x400000002828982b */ /* 0x000fe40000000822 */
[----:B0-----:R-:W-:-:S08]  /*24d0*/  DFMA R34, R36, -R32, 1 ;  /* 0x3ff000002422742b */ /* 0x001fd00000000820 */
[----:B------:R-:W-:-:S08]  /*24e0*/  DFMA R34, R34, R34, R34 ;  /* 0x000000222222722b */ /* 0x000fd00000000022 */
[----:B------:R-:W-:-:S08]  /*24f0*/  DFMA R34, R36, R34, R36 ;  /* 0x000000222422722b */ /* 0x000fd00000000024 */
[----:B------:R-:W-:-:S08]  /*2500*/  DFMA R38, R34, -R32, 1 ;  /* 0x3ff000002226742b */ /* 0x000fd00000000820 */
[----:B------:R-:W-:-:S08]  /*2510*/  DFMA R38, R34, R38, R34 ;  /* 0x000000262226722b */ /* 0x000fd00000000022 */
[----:B------:R-:W-:-:S08]  /*2520*/  DMUL R36, R38, R40 ;  /* 0x0000002826247228 */ /* 0x000fd00000000000 */
[----:B------:R-:W-:-:S08]  /*2530*/  DFMA R34, R36, -R32, R40 ;  /* 0x800000202422722b */ /* 0x000fd00000000028 */
[----:B------:R-:W-:Y:S01]  /*2540*/  DFMA R34, R38, R34, R36 ;  /* 0x000000222622722b */ /* 0x000fe20000000024 */
[----:B------:R-:W-:Y:S01]  /*2550*/  IMAD.MOV.U32 R38, RZ, RZ, R51 ;  /* 0x000000ffff267224 */ /* 0x000fe200078e0033 */
[----:B------:R-:W-:Y:S02]  /*2560*/  @!P1 LOP3.LUT R38, R41, 0x7ff00000, RZ, 0xc0, !PT ;  /* 0x7ff0000029269812 */ /* 0x000fe400078ec0ff */
[----:B------:R-:W-:-:S03]  /*2570*/  MOV R39, 0x40000000 ;  /* 0x4000000000277802 */ /* 0x000fc60000000f00 */
[----:B------:R-:W-:-:S05]  /*2580*/  VIADD R36, R38, 0xffffffff ;  /* 0xffffffff26247836 */ /* 0x000fca0000000000 */
[----:B------:R-:W-:Y:S01]  /*2590*/  ISETP.GT.U32.AND P0, PT, R36, 0x7feffffe, PT ;  /* 0x7feffffe2400780c */ /* 0x000fe20003f04070 */
[----:B------:R-:W-:-:S05]  /*25a0*/  VIADD R36, R39, 0xffffffff ;  /* 0xffffffff27247836 */ /* 0x000fca0000000000 */
[----:B------:R-:W-:-:S13]  /*25b0*/  ISETP.GT.U32.OR P0, PT, R36, 0x7feffffe, P0 ;  /* 0x7feffffe2400780c */ /* 0x000fda0000704470 */
[----:B------:R-:W-:Y:S05]  /*25c0*/  @P0 BRA `(.L_x_30) ;  /* 0x0000000000680947 */ /* 0x000fea0003800000 */
[----:B------:R-:W-:-:S05]  /*25d0*/  IMAD.MOV.U32 R30, RZ, RZ, 0x40000000 ;  /* 0x40000000ff1e7424 */ /* 0x000fca00078e00ff */
[----:B------:R-:W-:-:S04]  /*25e0*/  VIADDMNMX R51, R51, -R30, 0xb9600000, !PT ;  /* 0xb960000033337446 */ /* 0x000fc8000780091e */
[----:B------:R-:W-:-:S04]  /*25f0*/  VIMNMX R30, PT, PT, R51, 0x46a00000, PT ;  /* 0x46a00000331e7848 */ /* 0x000fc80003fe0100 */
[----:B------:R-:W-:Y:S01]  /*2600*/  IADD3 R53, PT, PT, -R53, R30, RZ ;  /* 0x0000001e35357210 */ /* 0x000fe20007ffe1ff */
[----:B------:R-:W-:-:S04]  /*2610*/  IMAD.MOV.U32 R30, RZ, RZ, RZ ;  /* 0x000000ffff1e7224 */ /* 0x000fc800078e00ff */
[----:B------:R-:W-:-:S06]  /*2620*/  VIADD R31, R53, 0x7fe00000 ;  /* 0x7fe00000351f7836 */ /* 0x000fcc0000000000 */
[----:B------:R-:W-:-:S10]  /*2630*/  DMUL R36, R34, R30 ;  /* 0x0000001e22247228 */ /* 0x000fd40000000000 */
[----:B------:R-:W-:-:S13]  /*2640*/  FSETP.GTU.AND P0, PT, |R37|, 1.469367938527859385e-39, PT ;  /* 0x001000002500780b */ /* 0x000fda0003f0c200 */
[----:B------:R-:W-:Y:S05]  /*2650*/  @P0 BRA `(.L_x_31) ;  /* 0x0000000000880947 */ /* 0x000fea0003800000 */
[----:B------:R-:W-:-:S06]  /*2660*/  DFMA R32, R34, -R32, R40 ;  /* 0x800000202220722b */ /* 0x000fcc0000000028 */
[----:B------:R-:W-:-:S04]  /*2670*/  MOV R32, RZ ;  /* 0x000000ff00207202 */ /* 0x000fc80000000f00 */
[C---:B------:R-:W-:Y:S02]  /*2680*/  FSETP.NEU.AND P0, PT, R33.reuse, RZ, PT ;  /* 0x000000ff2100720b */ /* 0x040fe40003f0d000 */
[----:B------:R-:W-:-:S04]  /*2690*/  LOP3.LUT R39, R33, 0x40080000, RZ, 0x3c, !PT ;  /* 0x4008000021277812 */ /* 0x000fc800078e3cff */
[----:B------:R-:W-:-:S04]  /*26a0*/  LOP3.LUT R39, R39, 0x80000000, RZ, 0xc0, !PT ;  /* 0x8000000027277812 */ /* 0x000fc800078ec0ff */
[----:B------:R-:W-:-:S03]  /*26b0*/  LOP3.LUT R33, R39, R31, RZ, 0xfc, !PT ;  /* 0x0000001f27217212 */ /* 0x000fc600078efcff */
[----:B------:R-:W-:Y:S05]  /*26c0*/  @!P0 BRA `(.L_x_31) ;  /* 0x00000000006c8947 */ /* 0x000fea0003800000 */
[----:B------:R-:W-:Y:S01]  /*26d0*/  IMAD.MOV R31, RZ, RZ, -R53 ;  /* 0x000000ffff1f7224 */ /* 0x000fe200078e0a35 */
[----:B------:R-:W-:Y:S01]  /*26e0*/  DMUL.RP R32, R34, R32 ;  /* 0x0000002022207228 */ /* 0x000fe20000008000 */
[----:B------:R-:W-:Y:S01]  /*26f0*/  IMAD.MOV.U32 R30, RZ, RZ, RZ ;  /* 0x000000ffff1e7224 */ /* 0x000fe200078e00ff */
[----:B------:R-:W-:-:S05]  /*2700*/  IADD3 R53, PT, PT, -R53, -0x43300000, RZ ;  /* 0xbcd0000035357810 */ /* 0x000fca0007ffe1ff */
[----:B------:R-:W-:-:S03]  /*2710*/  DFMA R30, R36, -R30, R34 ;  /* 0x8000001e241e722b */ /* 0x000fc60000000022 */
[----:B------:R-:W-:-:S07]  /*2720*/  LOP3.LUT R39, R33, R39, RZ, 0x3c, !PT ;  /* 0x0000002721277212 */ /* 0x000fce00078e3cff */
[----:B------:R-:W-:-:S04]  /*2730*/  FSETP.NEU.AND P0, PT, |R31|, R53, PT ;  /* 0x000000351f00720b */ /* 0x000fc80003f0d200 */
[----:B------:R-:W-:Y:S02]  /*2740*/  FSEL R36, R32, R36, !P0 ;  /* 0x0000002420247208 */ /* 0x000fe40004000000 */
[----:B------:R-:W-:Y:S01]  /*2750*/  FSEL R37, R39, R37, !P0 ;  /* 0x0000002527257208 */ /* 0x000fe20004000000 */
[----:B------:R-:W-:Y:S06]  /*2760*/  BRA `(.L_x_31) ;  /* 0x0000000000447947 */ /* 0x000fec0003800000 */
.L_x_30:
[----:B------:R-:W-:-:S14]  /*2770*/  DSETP.NAN.AND P0, PT, R30, R30, PT ;  /* 0x0000001e1e00722a */ /* 0x000fdc0003f08000 */
[----:B------:R-:W-:Y:S05]  /*2780*/  @P0 BRA `(.L_x_32) ;  /* 0x0000000000340947 */ /* 0x000fea0003800000 */
[----:B------:R-:W-:Y:S01]  /*2790*/  ISETP.NE.AND P0, PT, R38, R39, PT ;  /* 0x000000272600720c */ /* 0x000fe20003f05270 */
[----:B------:R-:W-:Y:S01]  /*27a0*/  IMAD.MOV.U32 R37, RZ, RZ, -0x80000 ;  /* 0xfff80000ff257424 */ /* 0x000fe200078e00ff */
[----:B------:R-:W-:-:S11]  /*27b0*/  MOV R36, 0x0 ;  /* 0x0000000000247802 */ /* 0x000fd60000000f00 */
[----:B------:R-:W-:Y:S05]  /*27c0*/  @!P0 BRA `(.L_x_31) ;  /* 0x00000000002c8947 */ /* 0x000fea0003800000 */
[----:B------:R-:W-:Y:S02]  /*27d0*/  ISETP.NE.AND P0, PT, R38, 0x7ff00000, PT ;  /* 0x7ff000002600780c */ /* 0x000fe40003f05270 */
[----:B------:R-:W-:Y:S02]  /*27e0*/  LOP3.LUT R30, R31, 0x40080000, RZ, 0x3c, !PT ;  /* 0x400800001f1e7812 */ /* 0x000fe400078e3cff */
[----:B------:R-:W-:Y:S02]  /*27f0*/  ISETP.EQ.OR P0, PT, R39, RZ, !P0 ;  /* 0x000000ff2700720c */ /* 0x000fe40004702670 */
[----:B------:R-:W-:-:S11]  /*2800*/  LOP3.LUT R37, R30, 0x80000000, RZ, 0xc0, !PT ;  /* 0x800000001e257812 */ /* 0x000fd600078ec0ff */
[----:B------:R-:W-:Y:S01]  /*2810*/  @P0 LOP3.LUT R30, R37, 0x7ff00000, RZ, 0xfc, !PT ;  /* 0x7ff00000251e0812 */ /* 0x000fe200078efcff */
[----:B------:R-:W-:Y:S01]  /*2820*/  @!P0 IMAD.MOV.U32 R36, RZ, RZ, RZ ;  /* 0x000000ffff248224 */ /* 0x000fe200078e00ff */
[----:B------:R-:W-:-:S03]  /*2830*/  @P0 MOV R36, RZ ;  /* 0x000000ff00240202 */ /* 0x000fc60000000f00 */
[----:B------:R-:W-:Y:S01]  /*2840*/  @P0 IMAD.MOV.U32 R37, RZ, RZ, R30 ;  /* 0x000000ffff250224 */ /* 0x000fe200078e001e */
[----:B------:R-:W-:Y:S06]  /*2850*/  BRA `(.L_x_31) ;  /* 0x0000000000087947 */ /* 0x000fec0003800000 */
.L_x_32:
[----:B------:R-:W-:Y:S01]  /*2860*/  LOP3.LUT R37, R31, 0x80000, RZ, 0xfc, !PT ;  /* 0x000800001f257812 */ /* 0x000fe200078efcff */
[----:B------:R-:W-:-:S07]  /*2870*/  IMAD.MOV.U32 R36, RZ, RZ, R30 ;  /* 0x000000ffff247224 */ /* 0x000fce00078e001e */
.L_x_31:
[----:B------:R-:W-:Y:S05]  /*2880*/  BSYNC.RECONVERGENT B2 ;  /* 0x0000000000027941 */ /* 0x000fea0003800200 */
.L_x_29:
[----:B------:R-:W-:Y:S01]  /*2890*/  MOV R30, R0 ;  /* 0x00000000001e7202 */ /* 0x000fe20000000f00 */
[----:B------:R-:W-:-:S04]  /*28a0*/  IMAD.MOV.U32 R31, RZ, RZ, 0x0 ;  /* 0x00000000ff1f7424 */ /* 0x000fc800078e00ff */
[----:B------:R-:W-:Y:S05]  /*28b0*/  RET.REL.NODEC R30 `(_Z10gwo_updatePdiiPKdS1_S1_dddP24curandStatePhilox4_32_10) ;  /* 0xffffffd41ed07950 */ /* 0x000fea0003c3ffff */
.L_x_33:
[----:B------:R-:W-:-:S00]  /*28c0*/  BRA `(.L_x_33) ;  /* 0xfffffffc00fc7947 */ /* 0x000fc0000383ffff */
[----:B------:R-:W-:-:S00]  /*28d0*/  NOP ;  /* 0x0000000000007918 */ /* 0x000fc00000000000 */
        /* <DEDUP_REMOVED lines=10> */
.L_x_61:


//--------------------- .text._Z17rastrigin_fitnessPKdPdii --------------------------
	.section	.text._Z17rastrigin_fitnessPKdPdii,"ax",@progbits
	.align	128
        .global         _Z17rastrigin_fitnessPKdPdii
        .type           _Z17rastrigin_fitnessPKdPdii,@function
        .size           _Z17rastrigin_fitnessPKdPdii,(.L_x_62 - _Z17rastrigin_fitnessPKdPdii)
        .other          _Z17rastrigin_fitnessPKdPdii,@"STO_CUDA_ENTRY STV_DEFAULT"
_Z17rastrigin_fitnessPKdPdii:
.text._Z17rastrigin_fitnessPKdPdii:
[----:B------:R-:W0:Y:S01]  /*0000*/  LDC R1, c[0x0][0x37c] ;  /* 0x0000df00ff017b82 */ /* 0x000e220000000800 */
[----:B------:R-:W1:Y:S01]  /*0010*/  S2R R17, SR_CTAID.X ;  /* 0x0000000000117919 */ /* 0x000e620000002500 */
[----:B------:R-:W1:Y:S01]  /*0020*/  LDCU UR4, c[0x0][0x390] ;  /* 0x00007200ff0477ac */ /* 0x000e620008000800 */
[----:B0-----:R-:W-:Y:S01]  /*0030*/  VIADD R1, R1, 0xffffffd8 ;  /* 0xffffffd801017836 */ /* 0x001fe20000000000 */
[----:B-1----:R-:W-:-:S13]  /*0040*/  ISETP.GE.AND P0, PT, R17, UR4, PT ;  /* 0x0000000411007c0c */ /* 0x002fda000bf06270 */
[----:B------:R-:W-:Y:S05]  /*0050*/  @P0 EXIT ;  /* 0x000000000000094d */ /* 0x000fea0003800000 */
[----:B------:R-:W0:Y:S01]  /*0060*/  S2R R2, SR_TID.X ;  /* 0x0000000000027919 */ /* 0x000e220000002100 */
[----:B------:R-:W0:Y:S01]  /*0070*/  LDCU UR4, c[0x0][0x394] ;  /* 0x00007280ff0477ac */ /* 0x000e220008000800 */
[----:B------:R-:W-:Y:S01]  /*0080*/  BSSY.RECONVERGENT B2, `(.L_x_34) ;  /* 0x0000051000027945 */ /* 0x000fe20003800200 */
[----:B------:R-:W-:Y:S01]  /*0090*/  CS2R R18, SRZ ;  /* 0x0000000000127805 */ /* 0x000fe2000001ff00 */
[----:B------:R-:W1:Y:S01]  /*00a0*/  LDCU.64 UR8, c[0x0][0x358] ;  /* 0x00006b00ff0877ac */ /* 0x000e620008000a00 */
[----:B------:R-:W2:Y:S01]  /*00b0*/  LDCU UR10, c[0x0][0x394] ;  /* 0x00007280ff0a77ac */ /* 0x000ea20008000800 */
[----:B------:R-:W3:Y:S01]  /*00c0*/  LDCU.64 UR6, c[0x4][0x48] ;  /* 0x01000900ff0677ac */ /* 0x000ee20008000a00 */
[----:B0-----:R-:W-:-:S13]  /*00d0*/  ISETP.GE.AND P0, PT, R2, UR4, PT ;  /* 0x0000000402007c0c */ /* 0x001fda000bf06270 */
[----:B-123--:R-:W-:Y:S05]  /*00e0*/  @P0 BRA `(.L_x_35) ;  /* 0x0000000400280947 */ /* 0x00efea0003800000 */
[----:B------:R-:W0:Y:S01]  /*00f0*/  LDC R3, c[0x0][0x360] ;  /* 0x0000d800ff037b82 */ /* 0x000e220000000800 */
[----:B------:R-:W-:Y:S01]  /*0100*/  IMAD.MOV.U32 R0, RZ, RZ, R2 ;  /* 0x000000ffff007224 */ /* 0x000fe200078e0002 */
[----:B------:R-:W-:-:S06]  /*0110*/  CS2R R18, SRZ ;  /* 0x0000000000127805 */ /* 0x000fcc000001ff00 */
[----:B------:R-:W1:Y:S02]  /*0120*/  LDC.64 R20, c[0x0][0x380] ;  /* 0x0000e000ff147b82 */ /* 0x000e640000000a00 */
.L_x_40:
[----:B------:R-:W-:-:S04]  /*0130*/  IMAD R23, R17, UR10, R0 ;  /* 0x0000000a11177c24 */ /* 0x000fc8000f8e0200 */
[----:B-1----:R-:W-:-:S06]  /*0140*/  IMAD.WIDE R22, R23, 0x8, R20 ;  /* 0x0000000817167825 */ /* 0x002fcc00078e0214 */
[----:B------:R-:W2:Y:S01]  /*0150*/  LDG.E.64 R22, desc[UR8][R22.64] ;  /* 0x0000000816167981 */ /* 0x000ea2000c1e1b00 */
[----:B------:R-:W-:Y:S01]  /*0160*/  UMOV UR4, 0x54442d18 ;  /* 0x54442d1800047882 */ /* 0x000fe20000000000 */
[----:B------:R-:W-:Y:S01]  /*0170*/  UMOV UR5, 0x401921fb ;  /* 0x401921fb00057882 */ /* 0x000fe20000000000 */
[----:B------:R-:W-:Y:S01]  /*0180*/  BSSY.RECONVERGENT B1, `(.L_x_36) ;  /* 0x000001e000017945 */ /* 0x000fe20003800200 */
[----:B--2---:R-:W-:-:S08]  /*0190*/  DMUL R14, R22, UR4 ;  /* 0x00000004160e7c28 */ /* 0x004fd00008000000 */
[----:B------:R-:W-:-:S14]  /*01a0*/  DSETP.NEU.AND P0, PT, |R14|, +INF , PT ;  /* 0x7ff000000e00742a */ /* 0x000fdc0003f0d200 */
[----:B------:R-:W-:Y:S01]  /*01b0*/  @!P0 DMUL R28, RZ, R14 ;  /* 0x0000000eff1c8228 */ /* 0x000fe20000000000 */
[----:B------:R-:W-:Y:S01]  /*01c0*/  @!P0 IMAD.MOV.U32 R16, RZ, RZ, 0x1 ;  /* 0x00000001ff108424 */ /* 0x000fe200078e00ff */
[----:B------:R-:W-:Y:S09]  /*01d0*/  @!P0 BRA `(.L_x_37) ;  /* 0x0000000000608947 */ /* 0x000ff20003800000 */
[----:B------:R-:W-:Y:S01]  /*01e0*/  UMOV UR4, 0x6dc9c883 ;  /* 0x6dc9c88300047882 */ /* 0x000fe20000000000 */
[----:B------:R-:W-:Y:S01]  /*01f0*/  UMOV UR5, 0x3fe45f30 ;  /* 0x3fe45f3000057882 */ /* 0x000fe20000000000 */
[C---:B------:R-:W-:Y:S01]  /*0200*/  DSETP.GE.AND P0, PT, |R14|.reuse, 2.14748364800000000000e+09, PT ;  /* 0x41e000000e00742a */ /* 0x040fe20003f06200 */
[----:B------:R-:W-:Y:S01]  /*0210*/  BSSY.RECONVERGENT B0, `(.L_x_38) ;  /* 0x0000013000007945 */ /* 0x000fe20003800200 */
[----:B------:R-:W-:Y:S01]  /*0220*/  DMUL R4, R14, UR4 ;  /* 0x000000040e047c28 */ /* 0x000fe20008000000 */
[----:B------:R-:W-:Y:S01]  /*0230*/  UMOV UR4, 0x54442d18 ;  /* 0x54442d1800047882 */ /* 0x000fe20000000000 */
[----:B------:R-:W-:-:S08]  /*0240*/  UMOV UR5, 0x3ff921fb ;  /* 0x3ff921fb00057882 */ /* 0x000fd00000000000 */
[----:B------:R-:W1:Y:S08]  /*0250*/  F2I.F64 R4, R4 ;  /* 0x0000000400047311 */ /* 0x000e700000301100 */
[----:B-1----:R-:W1:Y:S02]  /*0260*/  I2F.F64 R28, R4 ;  /* 0x00000004001c7312 */ /* 0x002e640000201c00 */
[----:B-1----:R-:W-:Y:S01]  /*0270*/  DFMA R6, R28, -UR4, R14 ;  /* 0x800000041c067c2b */ /* 0x002fe2000800000e */
[----:B------:R-:W-:Y:S01]  /*0280*/  UMOV UR4, 0x33145c00 ;  /* 0x33145c0000047882 */ /* 0x000fe20000000000 */
[----:B------:R-:W-:-:S06]  /*0290*/  UMOV UR5, 0x3c91a626 ;  /* 0x3c91a62600057882 */ /* 0x000fcc0000000000 */
[----:B------:R-:W-:Y:S01]  /*02a0*/  DFMA R6, R28, -UR4, R6 ;  /* 0x800000041c067c2b */ /* 0x000fe20008000006 */
[----:B------:R-:W-:Y:S01]  /*02b0*/  UMOV UR4, 0x252049c0 ;  /* 0x252049c000047882 */ /* 0x000fe20000000000 */
[----:B------:R-:W-:-:S06]  /*02c0*/  UMOV UR5, 0x397b839a ;  /* 0x397b839a00057882 */ /* 0x000fcc0000000000 */
[----:B------:R-:W-:Y:S01]  /*02d0*/  DFMA R28, R28, -UR4, R6 ;  /* 0x800000041c1c7c2b */ /* 0x000fe20008000006 */
[----:B------:R-:W-:Y:S10]  /*02e0*/  @!P0 BRA `(.L_x_39) ;  /* 0x0000000000148947 */ /* 0x000ff40003800000 */
[----:B------:R-:W-:-:S07]  /*02f0*/  MOV R4, 0x310 ;  /* 0x0000031000047802 */ /* 0x000fce0000000f00 */
[----:B0-----:R-:W-:Y:S05]  /*0300*/  CALL.REL.NOINC `($_Z17rastrigin_fitnessPKdPdii$__internal_trig_reduction_slowpathd) ;  /* 0x00000004002c7944 */ /* 0x001fea0003c00000 */
[----:B------:R-:W-:Y:S02]  /*0310*/  IMAD.MOV.U32 R4, RZ, RZ, R6 ;  /* 0x000000ffff047224 */ /* 0x000fe400078e0006 */
[----:B------:R-:W-:Y:S02]  /*0320*/  IMAD.MOV.U32 R28, RZ, RZ, R12 ;  /* 0x000000ffff1c7224 */ /* 0x000fe400078e000c */
[----:B------:R-:W-:-:S07]  /*0330*/  IMAD.MOV.U32 R29, RZ, RZ, R13 ;  /* 0x000000ffff1d7224 */ /* 0x000fce00078e000d */
.L_x_39:
[----:B------:R-:W-:Y:S05]  /*0340*/  BSYNC.RECONVERGENT B0 ;  /* 0x0000000000007941 */ /* 0x000fea0003800200 */
.L_x_38:
[----:B------:R-:W-:-:S07]  /*0350*/  VIADD R16, R4, 0x1 ;  /* 0x0000000104107836 */ /* 0x000fce0000000000 */
.L_x_37:
[----:B------:R-:W-:Y:S05]  /*0360*/  BSYNC.RECONVERGENT B1 ;  /* 0x0000000000017941 */ /* 0x000fea0003800200 */
.L_x_36:
[----:B------:R-:W-:-:S05]  /*0370*/  IMAD.SHL.U32 R4, R16, 0x40, RZ ;  /* 0x0000004010047824 */ /* 0x000fca00078e00ff */
[----:B------:R-:W-:-:S04]  /*0380*/  LOP3.LUT R4, R4, 0x40, RZ, 0xc0, !PT ;  /* 0x0000004004047812 */ /* 0x000fc800078ec0ff */
[----:B------:R-:W-:-:S05]  /*0390*/  IADD3 R12, P0, PT, R4, UR6, RZ ;  /* 0x00000006040c7c10 */ /* 0x000fca000ff1e0ff */
[----:B------:R-:W-:-:S05]  /*03a0*/  IMAD.X R13, RZ, RZ, UR7, P0 ;  /* 0x00000007ff0d7e24 */ /* 0x000fca00080e06ff */
[----:B------:R-:W2:Y:S04]  /*03b0*/  LDG.E.128.CONSTANT R4, desc[UR8][R12.64] ;  /* 0x000000080c047981 */ /* 0x000ea8000c1e9d00 */
[----:B------:R-:W3:Y:S04]  /*03c0*/  LDG.E.128.CONSTANT R8, desc[UR8][R12.64+0x10] ;  /* 0x000010080c087981 */ /* 0x000ee8000c1e9d00 */
[----:B------:R-:W4:Y:S01]  /*03d0*/  LDG.E.128.CONSTANT R12, desc[UR8][R12.64+0x20] ;  /* 0x000020080c0c7981 */ /* 0x000f22000c1e9d00 */
[----:B------:R-:W-:Y:S01]  /*03e0*/  LOP3.LUT R24, R16, 0x1, RZ, 0xc0, !PT ;  /* 0x0000000110187812 */ /* 0x000fe200078ec0ff */
[----:B------:R-:W-:Y:S01]  /*03f0*/  IMAD.MOV.U32 R25, RZ, RZ, 0x3da8ff83 ;  /* 0x3da8ff83ff197424 */ /* 0x000fe200078e00ff */
[----:B------:R-:W-:Y:S01]  /*0400*/  DMUL R26, R28, R28 ;  /* 0x0000001c1c1a7228 */ /* 0x000fe20000000000 */
[----:B0-----:R-:W-:Y:S01]  /*0410*/  IMAD.IADD R0, R3, 0x1, R0 ;  /* 0x0000000103007824 */ /* 0x001fe200078e0200 */
[----:B------:R-:W-:Y:S01]  /*0420*/  ISETP.NE.U32.AND P0, PT, R24, 0x1, PT ;  /* 0x000000011800780c */ /* 0x000fe20003f05070 */
[----:B------:R-:W-:-:S03]  /*0430*/  IMAD.MOV.U32 R24, RZ, RZ, 0x20fd8164 ;  /* 0x20fd8164ff187424 */ /* 0x000fc600078e00ff */
[----:B------:R-:W-:Y:S02]  /*0440*/  FSEL R25, -R25, 0.11223486810922622681, !P0 ;  /* 0x3de5db6519197808 */ /* 0x000fe40004000100 */
[----:B------:R-:W-:-:S06]  /*0450*/  FSEL R24, R24, -8.06006814911005101289e+34, !P0 ;  /* 0xf9785eba18187808 */ /* 0x000fcc0004000000 */
[----:B--2---:R-:W-:-:S08]  /*0460*/  DFMA R4, R26, R24, R4 ;  /* 0x000000181a04722b */ /* 0x004fd00000000004 */
[----:B------:R-:W-:-:S08]  /*0470*/  DFMA R4, R26, R4, R6 ;  /* 0x000000041a04722b */ /* 0x000fd00000000006 */
[----:B---3--:R-:W-:-:S08]  /*0480*/  DFMA R4, R26, R4, R8 ;  /* 0x000000041a04722b */ /* 0x008fd00000000008 */
[----:B------:R-:W-:-:S08]  /*0490*/  DFMA R4, R26, R4, R10 ;  /* 0x000000041a04722b */ /* 0x000fd0000000000a */
[----:B----4-:R-:W-:-:S08]  /*04a0*/  DFMA R4, R26, R4, R12 ;  /* 0x000000041a04722b */ /* 0x010fd0000000000c */
[----:B------:R-:W-:-:S08]  /*04b0*/  DFMA R4, R26, R4, R14 ;  /* 0x000000041a04722b */ /* 0x000fd0000000000e */
[----:B------:R-:W-:Y:S02]  /*04c0*/  DFMA R28, R4, R28, R28 ;  /* 0x0000001c041c722b */ /* 0x000fe4000000001c */
[----:B------:R-:W-:-:S10]  /*04d0*/  DFMA R4, R26, R4, 1 ;  /* 0x3ff000001a04742b */ /* 0x000fd40000000004 */
[----:B------:R-:W-:Y:S02]  /*04e0*/  FSEL R6, R4, R28, !P0 ;  /* 0x0000001c04067208 */ /* 0x000fe40004000000 */
[----:B------:R-:W-:Y:S02]  /*04f0*/  FSEL R7, R5, R29, !P0 ;  /* 0x0000001d05077208 */ /* 0x000fe40004000000 */
[----:B------:R-:W-:-:S04]  /*0500*/  LOP3.LUT P0, RZ, R16, 0x2, RZ, 0xc0, !PT ;  /* 0x0000000210ff7812 */ /* 0x000fc8000780c0ff */
[----:B------:R-:W-:-:S10]  /*0510*/  DADD R4, RZ, -R6 ;  /* 0x00000000ff047229 */ /* 0x000fd40000000806 */
[----:B------:R-:W-:Y:S02]  /*0520*/  FSEL R4, R6, R4, !P0 ;  /* 0x0000000406047208 */ /* 0x000fe40004000000 */
[----:B------:R-:W-:Y:S02]  /*0530*/  FSEL R5, R7, R5, !P0 ;  /* 0x0000000507057208 */ /* 0x000fe40004000000 */
[----:B------:R-:W-:-:S04]  /*0540*/  ISETP.GE.AND P0, PT, R0, UR10, PT ;  /* 0x0000000a00007c0c */ /* 0x000fc8000bf06270 */
[----:B------:R-:W-:-:S08]  /*0550*/  DMUL R4, R4, -10 ;  /* 0xc024000004047828 */ /* 0x000fd00000000000 */
[----:B------:R-:W-:-:S08]  /*0560*/  DFMA R4, R22, R22, R4 ;  /* 0x000000161604722b */ /* 0x000fd00000000004 */
[----:B------:R-:W-:Y:S01]  /*0570*/  DADD R18, R4, R18 ;  /* 0x0000000004127229 */ /* 0x000fe20000000012 */
[----:B------:R-:W-:Y:S10]  /*0580*/  @!P0 BRA `(.L_x_40) ;  /* 0xfffffff800e88947 */ /* 0x000ff4000383ffff */
.L_x_35:
[----:B------:R-:W-:Y:S05]  /*0590*/  BSYNC.RECONVERGENT B2 ;  /* 0x0000000000027941 */ /* 0x000fea0003800200 */
.L_x_34:
[----:B------:R-:W0:Y:S01]  /*05a0*/  S2UR UR5, SR_CgaCtaId ;  /* 0x00000000000579c3 */ /* 0x000e220000008800 */
[----:B------:R-:W-:Y:S01]  /*05b0*/  UMOV UR4, 0x400 ;  /* 0x0000040000047882 */ /* 0x000fe20000000000 */
[----:B------:R-:W1:Y:S01]  /*05c0*/  LDCU UR6, c[0x0][0x360] ;  /* 0x00006c00ff0677ac */ /* 0x000e620008000800 */
[----:B------:R-:W-:Y:S01]  /*05d0*/  ISETP.NE.AND P1, PT, R2, RZ, PT ;  /* 0x000000ff0200720c */ /* 0x000fe20003f25270 */
[----:B-1----:R-:W-:Y:S02]  /*05e0*/  UISETP.GE.U32.AND UP0, UPT, UR6, 0x2, UPT ;  /* 0x000000020600788c */ /* 0x002fe4000bf06070 */
[----:B0-----:R-:W-:-:S06]  /*05f0*/  ULEA UR4, UR5, UR4, 0x18 ;  /* 0x0000000405047291 */ /* 0x001fcc000f8ec0ff */
[----:B------:R-:W-:-:S05]  /*0600*/  LEA R3, R2, UR4, 0x3 ;  /* 0x0000000402037c11 */ /* 0x000fca000f8e18ff */
[----:B------:R0:W-:Y:S01]  /*0610*/  STS.64 [R3], R18 ;  /* 0x0000001203007388 */ /* 0x0001e20000000a00 */
[----:B------:R-:W-:Y:S06]  /*0620*/  BAR.SYNC.DEFER_BLOCKING 0x0 ;  /* 0x0000000000007b1d */ /* 0x000fec0000010000 */
[----:B------:R-:W-:Y:S05]  /*0630*/  BRA.U !UP0, `(.L_x_41) ;  /* 0x0000000108307547 */ /* 0x000fea000b800000 */
[----:B------:R-:W-:-:S07]  /*0640*/  IMAD.U32 R0, RZ, RZ, UR6 ;  /* 0x00000006ff007e24 */ /* 0x000fce000f8e00ff */
.L_x_42:
[----:B------:R-:W-:-:S04]  /*0650*/  SHF.R.U32.HI R9, RZ, 0x1, R0 ;  /* 0x00000001ff097819 */ /* 0x000fc80000011600 */
[----:B------:R-:W-:-:S13]  /*0660*/  ISETP.GE.U32.AND P0, PT, R2, R9, PT ;  /* 0x000000090200720c */ /* 0x000fda0003f06070 */
[----:B------:R-:W-:Y:S01]  /*0670*/  @!P0 IMAD R8, R9, 0x8, R3 ;  /* 0x0000000809088824 */ /* 0x000fe200078e0203 */
[----:B------:R-:W-:Y:S04]  /*0680*/  @!P0 LDS.64 R6, [R3] ;  /* 0x0000000003068984 */ /* 0x000fe80000000a00 */
[----:B------:R-:W1:Y:S02]  /*0690*/  @!P0 LDS.64 R4, [R8] ;  /* 0x0000000008048984 */ /* 0x000e640000000a00 */
[----:B-1----:R-:W-:-:S07]  /*06a0*/  @!P0 DADD R4, R4, R6 ;  /* 0x0000000004048229 */ /* 0x002fce0000000006 */
[----:B------:R1:W-:Y:S01]  /*06b0*/  @!P0 STS.64 [R3], R4 ;  /* 0x0000000403008388 */ /* 0x0003e20000000a00 */
[----:B------:R-:W-:Y:S01]  /*06c0*/  BAR.SYNC.DEFER_BLOCKING 0x0 ;  /* 0x0000000000007b1d */ /* 0x000fe20000010000 */
[----:B------:R-:W-:Y:S01]  /*06d0*/  ISETP.GT.U32.AND P0, PT, R0, 0x3, PT ;  /* 0x000000030000780c */ /* 0x000fe20003f04070 */
[----:B------:R-:W-:-:S12]  /*06e0*/  IMAD.MOV.U32 R0, RZ, RZ, R9 ;  /* 0x000000ffff007224 */ /* 0x000fd800078e0009 */
[----:B-1----:R-:W-:Y:S05]  /*06f0*/  @P0 BRA `(.L_x_42) ;  /* 0xfffffffc00d40947 */ /* 0x002fea000383ffff */
.L_x_41:
[----:B------:R-:W-:Y:S05]  /*0700*/  @P1 EXIT ;  /* 0x000000000000194d */ /* 0x000fea0003800000 */
[----:B------:R-:W1:Y:S01]  /*0710*/  S2UR UR5, SR_CgaCtaId ;  /* 0x00000000000579c3 */ /* 0x000e620000008800 */
[----:B------:R-:W-:-:S07]  /*0720*/  UMOV UR4, 0x400 ;  /* 0x0000040000047882 */ /* 0x000fce0000000000 */
[----:B------:R-:W2:Y:S01]  /*0730*/  LDC.64 R6, c[0x0][0x388] ;  /* 0x0000e200ff067b82 */ /* 0x000ea20000000a00 */
[----:B-1----:R-:W-:-:S09]  /*0740*/  ULEA UR4, UR5, UR4, 0x18 ;  /* 0x0000000405047291 */ /* 0x002fd2000f8ec0ff */
[----:B------:R-:W1:Y:S02]  /*0750*/  LDS.64 R4, [UR4] ;  /* 0x00000004ff047984 */ /* 0x000e640008000a00 */
[----:B------:R-:W0:Y:S02]  /*0760*/  LDCU UR4, c[0x0][0x394] ;  /* 0x00007280ff0477ac */ /* 0x000e240008000800 */
[----:B0-----:R-:W1:Y:S02]  /*0770*/  I2F.F64 R2, UR4 ;  /* 0x0000000400027d12 */ /* 0x001e640008201c00 */
[----:B-1----:R-:W-:Y:S01]  /*0780*/  DFMA R2, R2, 10, R4 ;  /* 0x402400000202782b */ /* 0x002fe20000000004 */
[----:B--2---:R-:W-:-:S06]  /*0790*/  IMAD.WIDE.U32 R4, R17, 0x8, R6 ;  /* 0x0000000811047825 */ /* 0x004fcc00078e0006 */
[----:B------:R-:W-:Y:S01]  /*07a0*/  STG.E.64 desc[UR8][R4.64], R2 ;  /* 0x0000000204007986 */ /* 0x000fe2000c101b08 */
[----:B------:R-:W-:Y:S05]  /*07b0*/  EXIT ;  /* 0x000000000000794d */ /* 0x000fea0003800000 */
        .type           $_Z17rastrigin_fitnessPKdPdii$__internal_trig_reduction_slowpathd,@function
        .size           $_Z17rastrigin_fitnessPKdPdii$__internal_trig_reduction_slowpathd,(.L_x_62 - $_Z17rastrigin_fitnessPKdPdii$__internal_trig_reduction_slowpathd)
$_Z17rastrigin_fitnessPKdPdii$__internal_trig_reduction_slowpathd:
[--C-:B------:R-:W-:Y:S01]  /*07c0*/  SHF.R.U32.HI R5, RZ, 0x14, R15.reuse ;  /* 0x00000014ff057819 */ /* 0x100fe2000001160f */
[----:B------:R-:W-:Y:S02]  /*07d0*/  IMAD.MOV.U32 R12, RZ, RZ, R14 ;  /* 0x000000ffff0c7224 */ /* 0x000fe400078e000e */
[----:B------:R-:W-:Y:S01]  /*07e0*/  IMAD.MOV.U32 R13, RZ, RZ, R15 ;  /* 0x000000ffff0d7224 */ /* 0x000fe200078e000f */
[----:B------:R-:W-:Y:S01]  /*07f0*/  LOP3.LUT R7, R5, 0x7ff, RZ, 0xc0, !PT ;  /* 0x000007ff05077812 */ /* 0x000fe200078ec0ff */
[----:B------:R-:W-:-:S03]  /*0800*/  IMAD.MOV.U32 R6, RZ, RZ, RZ ;  /* 0x000000ffff067224 */ /* 0x000fc600078e00ff */
[----:B------:R-:W-:-:S13]  /*0810*/  ISETP.NE.AND P0, PT, R7, 0x7ff, PT ;  /* 0x000007ff0700780c */ /* 0x000fda0003f05270 */
[----:B------:R-:W-:Y:S05]  /*0820*/  @!P0 BRA `(.L_x_43) ;  /* 0x0000000800448947 */ /* 0x000fea0003800000 */
[----:B------:R-:W-:Y:S01]  /*0830*/  VIADD R7, R7, 0xfffffc00 ;  /* 0xfffffc0007077836 */ /* 0x000fe20000000000 */
[----:B------:R-:W-:Y:S01]  /*0840*/  BSSY.RECONVERGENT B3, `(.L_x_44) ;  /* 0x000002e000037945 */ /* 0x000fe20003800200 */
[----:B------:R-:W-:-:S03]  /*0850*/  CS2R R10, SRZ ;  /* 0x00000000000a7805 */ /* 0x000fc6000001ff00 */
[----:B------:R-:W-:Y:S02]  /*0860*/  SHF.R.U32.HI R6, RZ, 0x6, R7 ;  /* 0x00000006ff067819 */ /* 0x000fe40000011607 */
[----:B------:R-:W-:Y:S02]  /*0870*/  ISETP.GE.U32.AND P0, PT, R7, 0x80, PT ;  /* 0x000000800700780c */ /* 0x000fe40003f06070 */
[C---:B------:R-:W-:Y:S02]  /*0880*/  IADD3 R7, PT, PT, -R6.reuse, 0x13, RZ ;  /* 0x0000001306077810 */ /* 0x040fe40007ffe1ff */
[----:B------:R-:W-:Y:S02]  /*0890*/  IADD3 R29, PT, PT, -R6, 0xf, RZ ;  /* 0x0000000f061d7810 */ /* 0x000fe40007ffe1ff */
[----:B------:R-:W-:-:S04]  /*08a0*/  SEL R7, R7, 0x12, P0 ;  /* 0x0000001207077807 */ /* 0x000fc80000000000 */
[----:B------:R-:W-:-:S13]  /*08b0*/  ISETP.GE.AND P0, PT, R29, R7, PT ;  /* 0x000000071d00720c */ /* 0x000fda0003f06270 */
[----:B------:R-:W-:Y:S05]  /*08c0*/  @P0 BRA `(.L_x_45) ;  /* 0x0000000000940947 */ /* 0x000fea0003800000 */
[----:B------:R-:W0:Y:S01]  /*08d0*/  LDC.64 R8, c[0x0][0x358] ;  /* 0x0000d600ff087b82 */ /* 0x000e220000000a00 */
[C---:B------:R-:W-:Y:S01]  /*08e0*/  SHF.L.U64.HI R25, R12.reuse, 0xb, R13 ;  /* 0x0000000b0c197819 */ /* 0x040fe2000001020d */
[----:B------:R-:W-:Y:S01]  /*08f0*/  BSSY.RECONVERGENT B4, `(.L_x_46) ;  /* 0x0000021000047945 */ /* 0x000fe20003800200 */
[----:B------:R-:W-:Y:S01]  /*0900*/  IMAD.SHL.U32 R27, R12, 0x800, RZ ;  /* 0x000008000c1b7824 */ /* 0x000fe200078e00ff */
[----:B------:R-:W-:Y:S01]  /*0910*/  IADD3 R16, PT, PT, RZ, -R6, -R7 ;  /* 0x80000006ff107210 */ /* 0x000fe20007ffe807 */
[----:B------:R-:W-:Y:S01]  /*0920*/  IMAD.MOV.U32 R14, RZ, RZ, RZ ;  /* 0x000000ffff0e7224 */ /* 0x000fe200078e00ff */
[----:B------:R-:W-:Y:S02]  /*0930*/  CS2R R10, SRZ ;  /* 0x00000000000a7805 */ /* 0x000fe4000001ff00 */
[----:B------:R-:W-:-:S07]  /*0940*/  LOP3.LUT R25, R25, 0x80000000, RZ, 0xfc, !PT ;  /* 0x8000000019197812 */ /* 0x000fce00078efcff */
.L_x_47:
[----:B------:R-:W1:Y:S01]  /*0950*/  LDC.64 R12, c[0x4][0x40] ;  /* 0x01001000ff0c7b82 */ /* 0x000e620000000a00 */
[----:B0-----:R-:W-:Y:S02]  /*0960*/  R2UR UR4, R8 ;  /* 0x00000000080472ca */ /* 0x001fe400000e0000 */
[----:B------:R-:W-:Y:S01]  /*0970*/  R2UR UR5, R9 ;  /* 0x00000000090572ca */ /* 0x000fe200000e0000 */
[----:B-1----:R-:W-:-:S12]  /*0980*/  IMAD.WIDE R12, R29, 0x8, R12 ;  /* 0x000000081d0c7825 */ /* 0x002fd800078e020c */
[----:B------:R-:W2:Y:S01]  /*0990*/  LDG.E.64.CONSTANT R12, desc[UR4][R12.64] ;  /* 0x000000040c0c7981 */ /* 0x000ea2000c1e9b00 */
[----:B------:R-:W-:Y:S02]  /*09a0*/  VIADD R16, R16, 0x1 ;  /* 0x0000000110107836 */ /* 0x000fe40000000000 */
[----:B------:R-:W-:Y:S02]  /*09b0*/  VIADD R29, R29, 0x1 ;  /* 0x000000011d1d7836 */ /* 0x000fe40000000000 */
[----:B--2---:R-:W-:-:S04]  /*09c0*/  IMAD.WIDE.U32 R10, P2, R12, R27, R10 ;  /* 0x0000001b0c0a7225 */ /* 0x004fc8000784000a */
[CC--:B------:R-:W-:Y:S02]  /*09d0*/  IMAD R24, R12.reuse, R25.reuse, RZ ;  /* 0x000000190c187224 */ /* 0x0c0fe400078e02ff */
[----:B------:R-:W-:-:S03]  /*09e0*/  IMAD.HI.U32 R26, R12, R25, RZ ;  /* 0x000000190c1a7227 */ /* 0x000fc600078e00ff */
[----:B------:R-:W-:Y:S01]  /*09f0*/  IADD3 R11, P0, PT, R24, R11, RZ ;  /* 0x0000000b180b7210 */ /* 0x000fe20007f1e0ff */
[----:B------:R-:W-:Y:S02]  /*0a00*/  IMAD.X R12, RZ, RZ, R26, P2 ;  /* 0x000000ffff0c7224 */ /* 0x000fe400010e061a */
[CC--:B------:R-:W-:Y:S02]  /*0a10*/  IMAD R24, R13.reuse, R27.reuse, RZ ;  /* 0x0000001b0d187224 */ /* 0x0c0fe400078e02ff */
[----:B------:R-:W-:-:S03]  /*0a20*/  IMAD.HI.U32 R26, R13, R27, RZ ;  /* 0x0000001b0d1a7227 */ /* 0x000fc600078e00ff */
[----:B------:R-:W-:Y:S01]  /*0a30*/  IADD3 R11, P1, PT, R24, R11, RZ ;  /* 0x0000000b180b7210 */ /* 0x000fe20007f3e0ff */
[CC--:B------:R-:W-:Y:S01]  /*0a40*/  IMAD R28, R13.reuse, R25.reuse, RZ ;  /* 0x000000190d1c7224 */ /* 0x0c0fe200078e02ff */
[----:B------:R-:W-:Y:S01]  /*0a50*/  IADD3.X R12, P0, PT, R26, R12, RZ, P0, !PT ;  /* 0x0000000c1a0c7210 */ /* 0x000fe2000071e4ff */
[----:B------:R-:W-:-:S03]  /*0a60*/  IMAD.HI.U32 R26, R13, R25, RZ ;  /* 0x000000190d1a7227 */ /* 0x000fc600078e00ff */
[----:B------:R-:W-:Y:S01]  /*0a70*/  IADD3.X R13, P1, PT, R28, R12, RZ, P1, !PT ;  /* 0x0000000c1c0d7210 */ /* 0x000fe20000f3e4ff */
[----:B------:R-:W-:Y:S01]  /*0a80*/  IMAD.X R12, RZ, RZ, R26, P0 ;  /* 0x000000ffff0c7224 */ /* 0x000fe200000e061a */
[----:B------:R-:W-:Y:S01]  /*0a90*/  ISETP.NE.AND P0, PT, R16, -0xf, PT ;  /* 0xfffffff11000780c */ /* 0x000fe20003f05270 */
[C---:B------:R-:W-:Y:S02]  /*0aa0*/  IMAD R24, R14.reuse, 0x8, R1 ;  /* 0x000000080e187824 */ /* 0x040fe400078e0201 */
[----:B------:R-:W-:-:S03]  /*0ab0*/  VIADD R14, R14, 0x1 ;  /* 0x000000010e0e7836 */ /* 0x000fc60000000000 */
[----:B------:R0:W-:Y:S02]  /*0ac0*/  STL.64 [R24], R10 ;  /* 0x0000000a18007387 */ /* 0x0001e40000100a00 */
[----:B0-----:R-:W-:Y:S02]  /*0ad0*/  IMAD.X R11, RZ, RZ, R12, P1 ;  /* 0x000000ffff0b7224 */ /* 0x001fe400008e060c */
[----:B------:R-:W-:-:S03]  /*0ae0*/  IMAD.MOV.U32 R10, RZ, RZ, R13 ;  /* 0x000000ffff0a7224 */ /* 0x000fc600078e000d */
[----:B------:R-:W-:Y:S05]  /*0af0*/  @P0 BRA `(.L_x_47) ;  /* 0xfffffffc00940947 */ /* 0x000fea000383ffff */
[----:B------:R-:W-:Y:S05]  /*0b00*/  BSYNC.RECONVERGENT B4 ;  /* 0x0000000000047941 */ /* 0x000fea0003800200 */
.L_x_46:
[----:B------:R-:W-:-:S07]  /*0b10*/  IMAD.MOV.U32 R29, RZ, RZ, R7 ;  /* 0x000000ffff1d7224 */ /* 0x000fce00078e0007 */
.L_x_45:
[----:B------:R-:W-:Y:S05]  /*0b20*/  BSYNC.RECONVERGENT B3 ;  /* 0x0000000000037941 */ /* 0x000fea0003800200 */
.L_x_44:
[----:B------:R-:W-:Y:S01]  /*0b30*/  LOP3.LUT P0, R25, R5, 0x3f, RZ, 0xc0, !PT ;  /* 0x0000003f05197812 */ /* 0x000fe2000780c0ff */
[----:B------:R-:W-:-:S04]  /*0b40*/  IMAD.IADD R6, R6, 0x1, R29 ;  /* 0x0000000106067824 */ /* 0x000fc800078e021d */
[----:B------:R-:W-:-:S05]  /*0b50*/  IMAD.U32 R27, R6, 0x8, R1 ;  /* 0x00000008061b7824 */ /* 0x000fca00078e0001 */
[----:B------:R0:W-:Y:S04]  /*0b60*/  STL.64 [R27+-0x78], R10 ;  /* 0xffff880a1b007387 */ /* 0x0001e80000100a00 */
[----:B------:R-:W2:Y:S04]  /*0b70*/  @P0 LDL.64 R12, [R1+0x8] ;  /* 0x00000800010c0983 */ /* 0x000ea80000100a00 */
[----:B------:R-:W3:Y:S04]  /*0b80*/  LDL.64 R8, [R1+0x10] ;  /* 0x0000100001087983 */ /* 0x000ee80000100a00 */
[----:B------:R-:W4:Y:S01]  /*0b90*/  LDL.64 R6, [R1+0x18] ;  /* 0x0000180001067983 */ /* 0x000f220000100a00 */
[----:B------:R-:W-:Y:S01]  /*0ba0*/  @P0 LOP3.LUT R5, R25, 0x3f, RZ, 0x3c, !PT ;  /* 0x0000003f19050812 */ /* 0x000fe200078e3cff */
[----:B------:R-:W-:Y:S01]  /*0bb0*/  BSSY.RECONVERGENT B3, `(.L_x_48) ;  /* 0x0000034000037945 */ /* 0x000fe20003800200 */
[----:B--2---:R-:W-:-:S02]  /*0bc0*/  @P0 SHF.R.U64 R12, R12, 0x1, R13 ;  /* 0x000000010c0c0819 */ /* 0x004fc4000000120d */
[----:B------:R-:W-:Y:S02]  /*0bd0*/  @P0 SHF.R.U32.HI R14, RZ, 0x1, R13 ;  /* 0x00000001ff0e0819 */ /* 0x000fe4000001160d */
[----:B---3--:R-:W-:Y:S02]  /*0be0*/  @P0 SHF.L.U32 R13, R8, R25, RZ ;  /* 0x00000019080d0219 */ /* 0x008fe400000006ff */
[----:B0-----:R-:W-:Y:S02]  /*0bf0*/  @P0 SHF.R.U64 R10, R12, R5, R14 ;  /* 0x000000050c0a0219 */ /* 0x001fe4000000120e */
[--C-:B------:R-:W-:Y:S02]  /*0c00*/  @P0 SHF.R.U32.HI R26, RZ, 0x1, R9.reuse ;  /* 0x00000001ff1a0819 */ /* 0x100fe40000011609 */
[C-C-:B------:R-:W-:Y:S02]  /*0c10*/  @P0 SHF.R.U64 R24, R8.reuse, 0x1, R9.reuse ;  /* 0x0000000108180819 */ /* 0x140fe40000001209 */
[----:B------:R-:W-:-:S02]  /*0c20*/  @P0 SHF.L.U64.HI R16, R8, R25, R9 ;  /* 0x0000001908100219 */ /* 0x000fc40000010209 */
[----:B------:R-:W-:Y:S02]  /*0c30*/  @P0 SHF.R.U32.HI R11, RZ, R5, R14 ;  /* 0x00000005ff0b0219 */ /* 0x000fe4000001160e */
[----:B------:R-:W-:Y:S02]  /*0c40*/  @P0 LOP3.LUT R8, R13, R10, RZ, 0xfc, !PT ;  /* 0x0000000a0d080212 */ /* 0x000fe400078efcff */
[----:B----4-:R-:W-:Y:S02]  /*0c50*/  @P0 SHF.L.U32 R12, R6, R25, RZ ;  /* 0x00000019060c0219 */ /* 0x010fe400000006ff */
[----:B------:R-:W-:Y:S01]  /*0c60*/  @P0 SHF.R.U64 R27, R24, R5, R26 ;  /* 0x00000005181b0219 */ /* 0x000fe2000000121a */
[----:B------:R-:W-:Y:S01]  /*0c70*/  IMAD.SHL.U32 R10, R8, 0x4, RZ ;  /* 0x00000004080a7824 */ /* 0x000fe200078e00ff */
[----:B------:R-:W-:Y:S02]  /*0c80*/  @P0 LOP3.LUT R9, R16, R11, RZ, 0xfc, !PT ;  /* 0x0000000b10090212 */ /* 0x000fe400078efcff */
[----:B------:R-:W-:-:S02]  /*0c90*/  @P0 SHF.L.U64.HI R14, R6, R25, R7 ;  /* 0x00000019060e0219 */ /* 0x000fc40000010207 */
[----:B------:R-:W-:Y:S02]  /*0ca0*/  @P0 SHF.R.U32.HI R5, RZ, R5, R26 ;  /* 0x00000005ff050219 */ /* 0x000fe4000001161a */
[----:B------:R-:W-:Y:S02]  /*0cb0*/  @P0 LOP3.LUT R6, R12, R27, RZ, 0xfc, !PT ;  /* 0x0000001b0c060212 */ /* 0x000fe400078efcff */
[----:B------:R-:W-:Y:S02]  /*0cc0*/  SHF.L.U64.HI R8, R8, 0x2, R9 ;  /* 0x0000000208087819 */ /* 0x000fe40000010209 */
[----:B------:R-:W-:Y:S02]  /*0cd0*/  @P0 LOP3.LUT R7, R14, R5, RZ, 0xfc, !PT ;  /* 0x000000050e070212 */ /* 0x000fe400078efcff */
[----:B------:R-:W-:Y:S02]  /*0ce0*/  SHF.L.W.U32.HI R9, R9, 0x2, R6 ;  /* 0x0000000209097819 */ /* 0x000fe40000010e06 */
[----:B------:R-:W-:-:S02]  /*0cf0*/  IADD3 RZ, P0, PT, RZ, -R10, RZ ;  /* 0x8000000affff7210 */ /* 0x000fc40007f1e0ff */
[----:B------:R-:W-:Y:S02]  /*0d00*/  LOP3.LUT R5, RZ, R8, RZ, 0x33, !PT ;  /* 0x00000008ff057212 */ /* 0x000fe400078e33ff */
[----:B------:R-:W-:Y:S02]  /*0d10*/  SHF.L.W.U32.HI R6, R6, 0x2, R7 ;  /* 0x0000000206067819 */ /* 0x000fe40000010e07 */
[----:B------:R-:W-:Y:S02]  /*0d20*/  LOP3.LUT R12, RZ, R9, RZ, 0x33, !PT ;  /* 0x00000009ff0c7212 */ /* 0x000fe400078e33ff */
[----:B------:R-:W-:Y:S02]  /*0d30*/  IADD3.X R11, P0, PT, RZ, R5, RZ, P0, !PT ;  /* 0x00000005ff0b7210 */ /* 0x000fe4000071e4ff */
[----:B------:R-:W-:Y:S02]  /*0d40*/  LOP3.LUT R5, RZ, R6, RZ, 0x33, !PT ;  /* 0x00000006ff057212 */ /* 0x000fe400078e33ff */
[----:B------:R-:W-:-:S02]  /*0d50*/  IADD3.X R12, P1, PT, RZ, R12, RZ, P0, !PT ;  /* 0x0000000cff0c7210 */ /* 0x000fc4000073e4ff */
[----:B------:R-:W-:-:S03]  /*0d60*/  ISETP.GT.U32.AND P2, PT, R9, -0x1, PT ;  /* 0xffffffff0900780c */ /* 0x000fc60003f44070 */
[----:B------:R-:W-:Y:S01]  /*0d70*/  IMAD.X R5, RZ, RZ, R5, P1 ;  /* 0x000000ffff057224 */ /* 0x000fe200008e0605 */
[----:B------:R-:W-:-:S04]  /*0d80*/  ISETP.GT.AND.EX P0, PT, R6, -0x1, PT, P2 ;  /* 0xffffffff0600780c */ /* 0x000fc80003f04320 */
[----:B------:R-:W-:Y:S02]  /*0d90*/  SEL R5, R6, R5, P0 ;  /* 0x0000000506057207 */ /* 0x000fe40000000000 */
[----:B------:R-:W-:Y:S02]  /*0da0*/  SEL R14, R9, R12, P0 ;  /* 0x0000000c090e7207 */ /* 0x000fe40000000000 */
[----:B------:R-:W-:-:S04]  /*0db0*/  ISETP.NE.U32.AND P1, PT, R5, RZ, PT ;  /* 0x000000ff0500720c */ /* 0x000fc80003f25070 */
[----:B------:R-:W-:Y:S01]  /*0dc0*/  SEL R9, R14, R5, !P1 ;  /* 0x000000050e097207 */ /* 0x000fe20004800000 */
[----:B------:R-:W-:-:S05]  /*0dd0*/  @!P0 IMAD.MOV R10, RZ, RZ, -R10 ;  /* 0x000000ffff0a8224 */ /* 0x000fca00078e0a0a */
[----:B------:R-:W0:Y:S02]  /*0de0*/  FLO.U32 R9, R9 ;  /* 0x0000000900097300 */ /* 0x000e2400000e0000 */
[C---:B0-----:R-:W-:Y:S02]  /*0df0*/  IADD3 R13, PT, PT, -R9.reuse, 0x1f, RZ ;  /* 0x0000001f090d7810 */ /* 0x041fe40007ffe1ff */
[----:B------:R-:W-:-:S03]  /*0e00*/  IADD3 R12, PT, PT, -R9, 0x3f, RZ ;  /* 0x0000003f090c7810 */ /* 0x000fc60007ffe1ff */
[----:B------:R-:W-:Y:S01]  /*0e10*/  @P1 IMAD.MOV R12, RZ, RZ, R13 ;  /* 0x000000ffff0c1224 */ /* 0x000fe200078e020d */
[----:B------:R-:W-:-:S04]  /*0e20*/  SEL R13, R8, R11, P0 ;  /* 0x0000000b080d7207 */ /* 0x000fc80000000000 */
[----:B------:R-:W-:-:S13]  /*0e30*/  ISETP.NE.AND P1, PT, R12, RZ, PT ;  /* 0x000000ff0c00720c */ /* 0x000fda0003f25270 */
[----:B------:R-:W-:Y:S05]  /*0e40*/  @!P1 BRA `(.L_x_49) ;  /* 0x0000000000289947 */ /* 0x000fea0003800000 */
[----:B------:R-:W-:Y:S02]  /*0e50*/  LOP3.LUT R9, R12, 0x3f, RZ, 0xc0, !PT ;  /* 0x0000003f0c097812 */ /* 0x000fe400078ec0ff */
[--C-:B------:R-:W-:Y:S02]  /*0e60*/  SHF.R.U64 R11, R10, 0x1, R13.reuse ;  /* 0x000000010a0b7819 */ /* 0x100fe4000000120d */
[----:B------:R-:W-:Y:S02]  /*0e70*/  SHF.R.U32.HI R13, RZ, 0x1, R13 ;  /* 0x00000001ff0d7819 */ /* 0x000fe4000001160d */
[----:B------:R-:W-:Y:S02]  /*0e80*/  LOP3.LUT R8, R12, 0x3f, RZ, 0xc, !PT ;  /* 0x0000003f0c087812 */ /* 0x000fe400078e0cff */
[CC--:B------:R-:W-:Y:S02]  /*0e90*/  SHF.L.U64.HI R10, R14.reuse, R9.reuse, R5 ;  /* 0x000000090e0a7219 */ /* 0x0c0fe40000010205 */
[----:B------:R-:W-:-:S02]  /*0ea0*/  SHF.L.U32 R9, R14, R9, RZ ;  /* 0x000000090e097219 */ /* 0x000fc400000006ff */
[-CC-:B------:R-:W-:Y:S02]  /*0eb0*/  SHF.R.U64 R14, R11, R8.reuse, R13.reuse ;  /* 0x000000080b0e7219 */ /* 0x180fe4000000120d */
[----:B------:R-:W-:Y:S02]  /*0ec0*/  SHF.R.U32.HI R5, RZ, R8, R13 ;  /* 0x00000008ff057219 */ /* 0x000fe4000001160d */
[----:B------:R-:W-:Y:S02]  /*0ed0*/  LOP3.LUT R14, R9, R14, RZ, 0xfc, !PT ;  /* 0x0000000e090e7212 */ /* 0x000fe400078efcff */
[----:B------:R-:W-:-:S07]  /*0ee0*/  LOP3.LUT R5, R10, R5, RZ, 0xfc, !PT ;  /* 0x000000050a057212 */ /* 0x000fce00078efcff */
.L_x_49:
[----:B------:R-:W-:Y:S05]  /*0ef0*/  BSYNC.RECONVERGENT B3 ;  /* 0x0000000000037941 */ /* 0x000fea0003800200 */
.L_x_48:
[----:B------:R-:W-:Y:S01]  /*0f00*/  IMAD.WIDE.U32 R10, R14, 0x2168c235, RZ ;  /* 0x2168c2350e0a7825 */ /* 0x000fe200078e00ff */
[----:B------:R-:W-:-:S03]  /*0f10*/  SHF.R.U32.HI R7, RZ, 0x1e, R7 ;  /* 0x0000001eff077819 */ /* 0x000fc60000011607 */
[----:B------:R-:W-:Y:S01]  /*0f20*/  IMAD.MOV.U32 R8, RZ, RZ, R11 ;  /* 0x000000ffff087224 */ /* 0x000fe200078e000b */
[----:B------:R-:W-:Y:S01]  /*0f30*/  IADD3 RZ, P1, PT, R10, R10, RZ ;  /* 0x0000000a0aff7210 */ /* 0x000fe20007f3e0ff */
[----:B------:R-:W-:Y:S01]  /*0f40*/  IMAD.MOV.U32 R9, RZ, RZ, RZ ;  /* 0x000000ffff097224 */ /* 0x000fe200078e00ff */
[----:B------:R-:W-:Y:S01]  /*0f50*/  LEA.HI R6, R6, R7, RZ, 0x1 ;  /* 0x0000000706067211 */ /* 0x000fe200078f08ff */
[----:B------:R-:W-:-:S04]  /*0f60*/  IMAD.HI.U32 R11, R5, -0x36f0255e, RZ ;  /* 0xc90fdaa2050b7827 */ /* 0x000fc800078e00ff */
[----:B------:R-:W-:-:S04]  /*0f70*/  IMAD.WIDE.U32 R8, R14, -0x36f0255e, R8 ;  /* 0xc90fdaa20e087825 */ /* 0x000fc800078e0008 */
[C---:B------:R-:W-:Y:S02]  /*0f80*/  IMAD R13, R5.reuse, -0x36f0255e, RZ ;  /* 0xc90fdaa2050d7824 */ /* 0x040fe400078e02ff */
[----:B------:R-:W-:-:S04]  /*0f90*/  IMAD.WIDE.U32 R8, P2, R5, 0x2168c235, R8 ;  /* 0x2168c23505087825 */ /* 0x000fc80007840008 */
[----:B------:R-:W-:Y:S01]  /*0fa0*/  IMAD.X R5, RZ, RZ, R11, P2 ;  /* 0x000000ffff057224 */ /* 0x000fe200010e060b */
[----:B------:R-:W-:Y:S02]  /*0fb0*/  IADD3 R9, P2, PT, R13, R9, RZ ;  /* 0x000000090d097210 */ /* 0x000fe40007f5e0ff */
[----:B------:R-:W-:Y:S02]  /*0fc0*/  IADD3.X RZ, P1, PT, R8, R8, RZ, P1, !PT ;  /* 0x0000000808ff7210 */ /* 0x000fe40000f3e4ff */
[C---:B------:R-:W-:Y:S01]  /*0fd0*/  ISETP.GT.U32.AND P3, PT, R9.reuse, RZ, PT ;  /* 0x000000ff0900720c */ /* 0x040fe20003f64070 */
[----:B------:R-:W-:Y:S01]  /*0fe0*/  IMAD.X R5, RZ, RZ, R5, P2 ;  /* 0x000000ffff057224 */ /* 0x000fe200010e0605 */
[----:B------:R-:W-:-:S04]  /*0ff0*/  IADD3.X R8, P2, PT, R9, R9, RZ, P1, !PT ;  /* 0x0000000909087210 */ /* 0x000fc80000f5e4ff */
[C---:B------:R-:W-:Y:S01]  /*1000*/  ISETP.GT.AND.EX P1, PT, R5.reuse, RZ, PT, P3 ;  /* 0x000000ff0500720c */ /* 0x040fe20003f24330 */
[----:B------:R-:W-:-:S03]  /*1010*/  IMAD.X R10, R5, 0x1, R5, P2 ;  /* 0x00000001050a7824 */ /* 0x000fc600010e0605 */
[----:B------:R-:W-:Y:S02]  /*1020*/  SEL R8, R8, R9, P1 ;  /* 0x0000000908087207 */ /* 0x000fe40000800000 */
[----:B------:R-:W-:Y:S02]  /*1030*/  SEL R10, R10, R5, P1 ;  /* 0x000000050a0a7207 */ /* 0x000fe40000800000 */
[----:B------:R-:W-:Y:S02]  /*1040*/  IADD3 R5, P2, PT, R8, 0x1, RZ ;  /* 0x0000000108057810 */ /* 0x000fe40007f5e0ff */
[----:B------:R-:W-:Y:S02]  /*1050*/  SEL R9, RZ, 0xffffffff, !P1 ;  /* 0xffffffffff097807 */ /* 0x000fe40004800000 */
[----:B------:R-:W-:Y:S01]  /*1060*/  LOP3.LUT P1, R15, R15, 0x80000000, RZ, 0xc0, !PT ;  /* 0x800000000f0f7812 */ /* 0x000fe2000782c0ff */
[----:B------:R-:W-:Y:S02]  /*1070*/  IMAD.X R10, RZ, RZ, R10, P2 ;  /* 0x000000ffff0a7224 */ /* 0x000fe400010e060a */
[----:B------:R-:W-:Y:S01]  /*1080*/  IMAD.IADD R8, R9, 0x1, -R12 ;  /* 0x0000000109087824 */ /* 0x000fe200078e0a0c */
[----:B------:R-:W-:-:S02]  /*1090*/  @!P0 LOP3.LUT R15, R15, 0x80000000, RZ, 0x3c, !PT ;  /* 0x800000000f0f8812 */ /* 0x000fc400078e3cff */
[----:B------:R-:W-:Y:S01]  /*10a0*/  SHF.R.U64 R5, R5, 0xa, R10 ;  /* 0x0000000a05057819 */ /* 0x000fe2000000120a */
[----:B------:R-:W-:-:S03]  /*10b0*/  IMAD.SHL.U32 R8, R8, 0x100000, RZ ;  /* 0x0010000008087824 */ /* 0x000fc600078e00ff */
[----:B------:R-:W-:-:S03]  /*10c0*/  IADD3 R5, P2, PT, R5, 0x1, RZ ;  /* 0x0000000105057810 */ /* 0x000fc60007f5e0ff */
[----:B------:R-:W-:Y:S01]  /*10d0*/  @P1 IMAD.MOV R6, RZ, RZ, -R6 ;  /* 0x000000ffff061224 */ /* 0x000fe200078e0a06 */
[----:B------:R-:W-:-:S04]  /*10e0*/  LEA.HI.X R10, R10, RZ, RZ, 0x16, P2 ;  /* 0x000000ff0a0a7211 */ /* 0x000fc800010fb4ff */
[--C-:B------:R-:W-:Y:S02]  /*10f0*/  SHF.R.U64 R12, R5, 0x1, R10.reuse ;  /* 0x00000001050c7819 */ /* 0x100fe4000000120a */
[----:B------:R-:W-:Y:S02]  /*1100*/  SHF.R.U32.HI R5, RZ, 0x1, R10 ;  /* 0x00000001ff057819 */ /* 0x000fe4000001160a */
[----:B------:R-:W-:-:S04]  /*1110*/  IADD3 R12, P2, P3, RZ, RZ, R12 ;  /* 0x000000ffff0c7210 */ /* 0x000fc80007b5e00c */
[----:B------:R-:W-:-:S04]  /*1120*/  IADD3.X R8, PT, PT, R8, 0x3fe00000, R5, P2, P3 ;  /* 0x3fe0000008087810 */ /* 0x000fc800017e6405 */
[----:B------:R-:W-:-:S07]  /*1130*/  LOP3.LUT R13, R8, R15, RZ, 0xfc, !PT ;  /* 0x0000000f080d7212 */ /* 0x000fce00078efcff */
.L_x_43:
[----:B------:R-:W-:-:S04]  /*1140*/  IMAD.MOV.U32 R5, RZ, RZ, 0x0 ;  /* 0x00000000ff057424 */ /* 0x000fc800078e00ff */
[----:B------:R-:W-:Y:S05]  /*1150*/  RET.REL.NODEC R4 `(_Z17rastrigin_fitnessPKdPdii) ;  /* 0xffffffec04a87950 */ /* 0x000fea0003c3ffff */
.L_x_50:
        /* <DEDUP_REMOVED lines=10> */
.L_x_62:


//--------------------- .text._Z14init_positionsPdiiddP24curandStatePhilox4_32_10 --------------------------
	.section	.text._Z14init_positionsPdiiddP24curandStatePhilox4_32_10,"ax",@progbits
	.align	128
        .global         _Z14init_positionsPdiiddP24curandStatePhilox4_32_10
        .type           _Z14init_positionsPdiiddP24curandStatePhilox4_32_10,@function
        .size           _Z14init_positionsPdiiddP24curandStatePhilox4_32_10,(.L_x_65 - _Z14init_positionsPdiiddP24curandStatePhilox4_32_10)
        .other          _Z14init_positionsPdiiddP24curandStatePhilox4_32_10,@"STO_CUDA_ENTRY STV_DEFAULT"
_Z14init_positionsPdiiddP24curandStatePhilox4_32_10:
.text._Z14init_positionsPdiiddP24curandStatePhilox4_32_10:
        /* <DEDUP_REMOVED lines=11> */
[----:B------:R-:W4:Y:S01]  /*00b0*/  LDCU.64 UR14, c[0x0][0x390] ;  /* 0x00007200ff0e77ac */ /* 0x000f220008000a00 */
[----:B0-----:R-:W-:-:S06]  /*00c0*/  UIMAD.WIDE.U32 UR4, UR12, 0x40, UR4 ;  /* 0x000000400c0478a5 */ /* 0x001fcc000f8e0004 */
[----:B------:R-:W-:Y:S02]  /*00d0*/  IMAD.U32 R4, RZ, RZ, UR4 ;  /* 0x00000004ff047e24 */ /* 0x000fe4000f8e00ff */
[----:B------:R-:W-:Y:S01]  /*00e0*/  IMAD.U32 R5, RZ, RZ, UR5 ;  /* 0x00000005ff057e24 */ /* 0x000fe2000f8e00ff */
[----:B------:R-:W-:Y:S01]  /*00f0*/  MOV R18, UR4 ;  /* 0x0000000400127c02 */ /* 0x000fe20008000f00 */
[----:B------:R-:W-:Y:S01]  /*0100*/  IMAD.U32 R19, RZ, RZ, UR5 ;  /* 0x00000005ff137e24 */ /* 0x000fe2000f8e00ff */
[----:B------:R-:W-:Y:S01]  /*0110*/  MOV R21, UR5 ;  /* 0x0000000500157c02 */ /* 0x000fe20008000f00 */
[----:B------:R-:W-:Y:S01]  /*0120*/  IMAD.U32 R20, RZ, RZ, UR4 ;  /* 0x00000004ff147e24 */ /* 0x000fe2000f8e00ff */
[----:B------:R-:W-:Y:S01]  /*0130*/  MOV R8, UR4 ;  /* 0x0000000400087c02 */ /* 0x000fe20008000f00 */
[----:B-1----:R-:W3:Y:S01]  /*0140*/  LDG.E.128 R4, desc[UR10][R4.64+0x20] ;  /* 0x0000200a04047981 */ /* 0x002ee2000c1e1d00 */
[----:B------:R-:W-:Y:S02]  /*0150*/  IMAD.U32 R12, RZ, RZ, UR4 ;  /* 0x00000004ff0c7e24 */ /* 0x000fe4000f8e00ff */
[----:B------:R-:W-:Y:S01]  /*0160*/  IMAD.U32 R13, RZ, RZ, UR5 ;  /* 0x00000005ff0d7e24 */ /* 0x000fe2000f8e00ff */
[----:B------:R-:W5:Y:S01]  /*0170*/  LDG.E.64 R18, desc[UR10][R18.64+0x38] ;  /* 0x0000380a12127981 */ /* 0x000f62000c1e1b00 */
[----:B------:R-:W-:-:S03]  /*0180*/  IMAD.U32 R9, RZ, RZ, UR5 ;  /* 0x00000005ff097e24 */ /* 0x000fc6000f8e00ff */
[----:B------:R-:W5:Y:S04]  /*0190*/  LDG.E.64 R20, desc[UR10][R20.64+0x30] ;  /* 0x0000300a14147981 */ /* 0x000f68000c1e1b00 */
[----:B------:R-:W5:Y:S04]  /*01a0*/  LDG.E.128 R12, desc[UR10][R12.64] ;  /* 0x0000000a0c0c7981 */ /* 0x000f68000c1e1d00 */
[----:B------:R-:W5:Y:S01]  /*01b0*/  LDG.E.128 R8, desc[UR10][R8.64+0x10] ;  /* 0x0000100a08087981 */ /* 0x000f62000c1e1d00 */
[----:B--2---:R-:W-:Y:S01]  /*01c0*/  ISETP.GE.AND P0, PT, R2, UR8, PT ;  /* 0x0000000802007c0c */ /* 0x004fe2000bf06270 */
[----:B------:R-:W-:Y:S01]  /*01d0*/  BSSY.RECONVERGENT B0, `(.L_x_51) ;  /* 0x0000077000007945 */ /* 0x000fe20003800200 */
[----:B---3--:R-:W-:-:S02]  /*01e0*/  R2UR UR7, R5 ;  /* 0x00000000050772ca */ /* 0x008fc400000e0000 */
[----:B------:R-:W-:-:S09]  /*01f0*/  R2UR UR6, R4 ;  /* 0x00000000040672ca */ /* 0x000fd200000e0000 */
[----:B----4-:R-:W-:Y:S06]  /*0200*/  @P0 BRA `(.L_x_52) ;  /* 0x0000000400cc0947 */ /* 0x010fec0003800000 */
[----:B------:R-:W0:Y:S01]  /*0210*/  LDC.64 R4, c[0x0][0x390] ;  /* 0x0000e400ff047b82 */ /* 0x000e220000000a00 */
[----:B------:R-:W-:Y:S01]  /*0220*/  IMAD.U32 R17, RZ, RZ, UR6 ;  /* 0x00000006ff117e24 */ /* 0x000fe2000f8e00ff */
[----:B------:R-:W-:Y:S01]  /*0230*/  MOV R30, UR7 ;  /* 0x00000007001e7c02 */ /* 0x000fe20008000f00 */
[----:B------:R-:W-:Y:S01]  /*0240*/  IMAD.U32 R31, RZ, RZ, UR6 ;  /* 0x00000006ff1f7e24 */ /* 0x000fe2000f8e00ff */
[----:B------:R-:W-:Y:S01]  /*0250*/  MOV R0, UR7 ;  /* 0x0000000700007c02 */ /* 0x000fe20008000f00 */
[----:B------:R-:W-:Y:S01]  /*0260*/  IMAD.U32 R16, RZ, RZ, UR7 ;  /* 0x00000007ff107e24 */ /* 0x000fe2000f8e00ff */
[----:B------:R-:W-:Y:S01]  /*0270*/  IADD3 R17, PT, PT, R17, -0x255992d5, RZ ;  /* 0xdaa66d2b11117810 */ /* 0x000fe20007ffe0ff */
[----:B------:R-:W-:Y:S01]  /*0280*/  IMAD.U32 R33, RZ, RZ, UR7 ;  /* 0x00000007ff217e24 */ /* 0x000fe2000f8e00ff */
[----:B------:R-:W0:Y:S01]  /*0290*/  LDC.64 R24, c[0x0][0x398] ;  /* 0x0000e600ff187b82 */ /* 0x000e220000000a00 */
[----:B------:R-:W-:Y:S01]  /*02a0*/  VIADD R16, R16, 0x76cf5d0a ;  /* 0x76cf5d0a10107836 */ /* 0x000fe20000000000 */
[----:B------:R-:W-:Y:S01]  /*02b0*/  IADD3 R31, PT, PT, R31, -0xe443238, RZ ;  /* 0xf1bbcdc81f1f7810 */ /* 0x000fe20007ffe0ff */
[----:B------:R-:W-:Y:S01]  /*02c0*/  VIADD R30, R30, 0x1fd5c5a3 ;  /* 0x1fd5c5a31e1e7836 */ /* 0x000fe20000000000 */
[----:B------:R-:W-:Y:S01]  /*02d0*/  IADD3 R0, PT, PT, R0, -0x695add53, RZ ;  /* 0x96a522ad00007810 */ /* 0x000fe20007ffe0ff */
[----:B------:R-:W-:-:S03]  /*02e0*/  VIADD R33, R33, 0xdb3d7428 ;  /* 0xdb3d742821217836 */ /* 0x000fc60000000000 */
[----:B------:R-:W1:Y:S01]  /*02f0*/  LDC R3, c[0x0][0x360] ;  /* 0x0000d800ff037b82 */ /* 0x000e620000000800 */
[----:B0-----:R-:W-:Y:S01]  /*0300*/  DADD R24, R24, -R4 ;  /* 0x0000000018187229 */ /* 0x001fe20000000804 */
[----:B------:R-:W-:Y:S01]  /*0310*/  IMAD.U32 R4, RZ, RZ, UR7 ;  /* 0x00000007ff047e24 */ /* 0x000fe2000f8e00ff */
[----:B------:R-:W-:-:S03]  /*0320*/  MOV R5, UR6 ;  /* 0x0000000600057c02 */ /* 0x000fc60008000f00 */
[----:B------:R-:W-:Y:S01]  /*0330*/  VIADD R4, R4, 0xbb67ae85 ;  /* 0xbb67ae8504047836 */ /* 0x000fe20000000000 */
[----:B------:R-:W-:-:S07]  /*0340*/  IADD3 R5, PT, PT, R5, 0x3c6ef372, RZ ;  /* 0x3c6ef37205057810 */ /* 0x000fce0007ffe0ff */
.L_x_58:
[----:B------:R-:W-:Y:S01]  /*0350*/  ISETP.NE.AND P0, PT, R6, 0x1, PT ;  /* 0x000000010600780c */ /* 0x000fe20003f05270 */
[----:B------:R-:W-:Y:S01]  /*0360*/  BSSY.RECONVERGENT B1, `(.L_x_53) ;  /* 0x0000050000017945 */ /* 0x000fe20003800200 */
[----:B0-----:R-:W-:Y:S01]  /*0370*/  IMAD.MOV.U32 R22, RZ, RZ, R6 ;  /* 0x000000ffff167224 */ /* 0x001fe200078e0006 */
[----:B-----5:R-:W-:Y:S01]  /*0380*/  MOV R29, R9 ;  /* 0x00000009001d7202 */ /* 0x020fe20000000f00 */
[----:B------:R-:W-:-:S09]  /*0390*/  IMAD.MOV.U32 R6, RZ, RZ, 0x2 ;  /* 0x00000002ff067424 */ /* 0x000fd200078e00ff */
[----:B------:R-:W-:Y:S05]  /*03a0*/  @!P0 BRA `(.L_x_54) ;  /* 0x00000004002c8947 */ /* 0x000fea0003800000 */
[----:B------:R-:W-:-:S13]  /*03b0*/  ISETP.NE.AND P0, PT, R22, 0x3, PT ;  /* 0x000000031600780c */ /* 0x000fda0003f05270 */
[----:B------:R-:W-:Y:S05]  /*03c0*/  @!P0 BRA `(.L_x_55) ;  /* 0x0000000000188947 */ /* 0x000fea0003800000 */
[----:B------:R-:W-:-:S13]  /*03d0*/  ISETP.NE.AND P0, PT, R22, 0x2, PT ;  /* 0x000000021600780c */ /* 0x000fda0003f05270 */
[----:B------:R-:W-:Y:S01]  /*03e0*/  @!P0 MOV R6, 0x3 ;  /* 0x0000000300068802 */ /* 0x000fe20000000f00 */
[----:B------:R-:W-:Y:S01]  /*03f0*/  @!P0 IMAD.MOV.U32 R29, RZ, RZ, R10 ;  /* 0x000000ffff1d8224 */ /* 0x000fe200078e000a */
[----:B------:R-:W-:Y:S01]  /*0400*/  @P0 IADD3 R6, PT, PT, R22, 0x1, RZ ;  /* 0x0000000116060810 */ /* 0x000fe20007ffe0ff */
[----:B------:R-:W-:Y:S01]  /*0410*/  @P0 IMAD.MOV.U32 R29, RZ, RZ, R8 ;  /* 0x000000ffff1d0224 */ /* 0x000fe200078e0008 */
[----:B------:R-:W-:Y:S06]  /*0420*/  BRA `(.L_x_54) ;  /* 0x00000004000c7947 */ /* 0x000fec0003800000 */
.L_x_55:
[----:B------:R-:W-:Y:S01]  /*0430*/  IADD3 R12, PT, PT, R12, 0x1, RZ ;  /* 0x000000010c0c7810 */ /* 0x000fe20007ffe0ff */
[----:B------:R-:W-:Y:S03]  /*0440*/  BSSY.RECONVERGENT B2, `(.L_x_56) ;  /* 0x000000c000027945 */ /* 0x000fe60003800200 */
[C---:B------:R-:W-:Y:S01]  /*0450*/  ISETP.NE.AND P0, PT, R12.reuse, RZ, PT ;  /* 0x000000ff0c00720c */ /* 0x040fe20003f05270 */
[----:B------:R-:W-:-:S12]  /*0460*/  IMAD.WIDE.U32 R22, R12, -0x2daee0ad, RZ ;  /* 0xd2511f530c167825 */ /* 0x000fd800078e00ff */
[----:B------:R-:W-:Y:S05]  /*0470*/  @P0 BRA `(.L_x_57) ;  /* 0x0000000000200947 */ /* 0x000fea0003800000 */
[----:B------:R-:W-:-:S05]  /*0480*/  VIADD R13, R13, 0x1 ;  /* 0x000000010d0d7836 */ /* 0x000fca0000000000 */
[----:B------:R-:W-:-:S13]  /*0490*/  ISETP.NE.AND P0, PT, R13, RZ, PT ;  /* 0x000000ff0d00720c */ /* 0x000fda0003f05270 */
[----:B------:R-:W-:Y:S01]  /*04a0*/  @!P0 IADD3 R14, PT, PT, R14, 0x1, RZ ;  /* 0x000000010e0e8810 */ /* 0x000fe20007ffe0ff */
[----:B------:R-:W-:Y:S02]  /*04b0*/  @!P0 VIADD R6, R15, 0x1 ;  /* 0x000000010f068836 */ /* 0x000fe40000000000 */
[----:B------:R-:W-:Y:S01]  /*04c0*/  @!P0 IMAD.MOV.U32 R13, RZ, RZ, RZ ;  /* 0x000000ffff0d8224 */ /* 0x000fe200078e00ff */
[----:B------:R-:W-:-:S13]  /*04d0*/  ISETP.NE.AND P1, PT, R14, RZ, !P0 ;  /* 0x000000ff0e00720c */ /* 0x000fda0004725270 */
[----:B------:R-:W-:-:S04]  /*04e0*/  @P1 IADD3 R6, PT, PT, R15, RZ, RZ ;  /* 0x000000ff0f061210 */ /* 0x000fc80007ffe0ff */
[----:B------:R-:W-:-:S07]  /*04f0*/  @!P0 MOV R15, R6 ;  /* 0x00000006000f8202 */ /* 0x000fce0000000f00 */
.L_x_57:
[----:B------:R-:W-:Y:S05]  /*0500*/  BSYNC.RECONVERGENT B2 ;  /* 0x0000000000027941 */ /* 0x000fea0003800200 */
.L_x_56:
[----:B------:R-:W-:Y:S01]  /*0510*/  IMAD.WIDE.U32 R8, R14, -0x326172a9, RZ ;  /* 0xcd9e8d570e087825 */ /* 0x000fe200078e00ff */
[----:B------:R-:W-:Y:S01]  /*0520*/  LOP3.LUT R26, R15, UR7, R23, 0x96, !PT ;  /* 0x000000070f1a7c12 */ /* 0x000fe2000f8e9617 */
[----:B------:R-:W-:Y:S02]  /*0530*/  UIADD3 UR8, UPT, UPT, UR6, -0x61c88647, URZ ;  /* 0x9e3779b906087890 */ /* 0x000fe4000fffe0ff */
[----:B------:R-:W-:Y:S01]  /*0540*/  HFMA2 R6, -RZ, RZ, 0, 0 ;  /* 0x00000000ff067431 */ /* 0x000fe200000001ff */
[----:B------:R-:W-:Y:S01]  /*0550*/  UIADD3 UR9, UPT, UPT, UR7, -0x126145ec, URZ ;  /* 0xed9eba1407097890 */ /* 0x000fe2000fffe0ff */
[----:B------:R-:W-:Y:S01]  /*0560*/  LOP3.LUT R28, R13, UR6, R9, 0x96, !PT ;  /* 0x000000060d1c7c12 */ /* 0x000fe2000f8e9609 */
[----:B------:R-:W-:-:S04]  /*0570*/  IMAD.WIDE.U32 R26, R26, -0x326172a9, RZ ;  /* 0xcd9e8d571a1a7825 */ /* 0x000fc800078e00ff */
[----:B------:R-:W-:Y:S01]  /*0580*/  IMAD.WIDE.U32 R28, R28, -0x2daee0ad, RZ ;  /* 0xd2511f531c1c7825 */ /* 0x000fe200078e00ff */
[----:B------:R-:W-:Y:S01]  /*0590*/  LOP3.LUT R23, R27, UR8, R8, 0x96, !PT ;  /* 0x000000081b177c12 */ /* 0x000fe2000f8e9608 */
[----:B------:R-:W-:-:S03]  /*05a0*/  UIADD3 UR8, UPT, UPT, UR7, 0x32370b8f, URZ ;  /* 0x32370b8f07087890 */ /* 0x000fc6000fffe0ff */
        /* <DEDUP_REMOVED lines=8> */
[----:B------:R-:W-:Y:S01]  /*0630*/  LOP3.LUT R8, R29, UR8, R22, 0x96, !PT ;  /* 0x000000081d087c12 */ /* 0x000fe2000f8e9616 */
[----:B------:R-:W-:Y:S01]  /*0640*/  IMAD.WIDE.U32 R22, R23, -0x2daee0ad, RZ ;  /* 0xd2511f5317167825 */ /* 0x000fe200078e00ff */
[----:B------:R-:W-:-:S03]  /*0650*/  UIADD3 UR8, UPT, UPT, UR6, 0x78dde6e4, URZ ;  /* 0x78dde6e406087890 */ /* 0x000fc6000fffe0ff */
[----:B------:R-:W-:Y:S01]  /*0660*/  IMAD.WIDE.U32 R8, R8, -0x326172a9, RZ ;  /* 0xcd9e8d5708087825 */ /* 0x000fe200078e00ff */
[----:B------:R-:W-:Y:S01]  /*0670*/  LOP3.LUT R27, R23, UR9, R28, 0x96, !PT ;  /* 0x00000009171b7c12 */ /* 0x000fe2000f8e961c */
[----:B------:R-:W-:-:S03]  /*0680*/  UIADD3 UR9, UPT, UPT, UR7, -0x56f99767, URZ ;  /* 0xa906689907097890 */ /* 0x000fc6000fffe0ff */
[----:B------:R-:W-:Y:S01]  /*0690*/  LOP3.LUT R28, R9, UR8, R26, 0x96, !PT ;  /* 0x00000008091c7c12 */ /* 0x000fe2000f8e961a */
[----:B------:R-:W-:Y:S01]  /*06a0*/  UIADD3 UR8, UPT, UPT, UR6, 0x1715609d, URZ ;  /* 0x1715609d06087890 */ /* 0x000fe2000fffe0ff */
[----:B------:R-:W-:-:S04]  /*06b0*/  IMAD.WIDE.U32 R26, R27, -0x326172a9, RZ ;  /* 0xcd9e8d571b1a7825 */ /* 0x000fc800078e00ff */
[----:B------:R-:W-:Y:S01]  /*06c0*/  IMAD.WIDE.U32 R28, R28, -0x2daee0ad, RZ ;  /* 0xd2511f531c1c7825 */ /* 0x000fe200078e00ff */
[----:B------:R-:W-:Y:S01]  /*06d0*/  LOP3.LUT R23, R27, UR8, R8, 0x96, !PT ;  /* 0x000000081b177c12 */ /* 0x000fe2000f8e9608 */
[----:B------:R-:W-:-:S03]  /*06e0*/  UIADD3 UR8, UPT, UPT, UR6, -0x4ab325aa, URZ ;  /* 0xb54cda5606087890 */ /* 0x000fc6000fffe0ff */
[----:B------:R-:W-:Y:S01]  /*06f0*/  LOP3.LUT R8, R29, UR9, R22, 0x96, !PT ;  /* 0x000000091d087c12 */ /* 0x000fe2000f8e9616 */
[----:B------:R-:W-:Y:S01]  /*0700*/  UIADD3 UR9, UPT, UPT, UR7, 0x646e171e, URZ ;  /* 0x646e171e07097890 */ /* 0x000fe2000fffe0ff */
[----:B------:R-:W-:-:S04]  /*0710*/  IMAD.WIDE.U32 R22, R23, -0x2daee0ad, RZ ;  /* 0xd2511f5317167825 */ /* 0x000fc800078e00ff */
[----:B------:R-:W-:Y:S01]  /*0720*/  IMAD.WIDE.U32 R8, R8, -0x326172a9, RZ ;  /* 0xcd9e8d5708087825 */ /* 0x000fe200078e00ff */
[----:B------:R-:W-:-:S04]  /*0730*/  LOP3.LUT R27, R23, UR9, R28, 0x96, !PT ;  /* 0x00000009171b7c12 */ /* 0x000fc8000f8e961c */
[----:B------:R-:W-:Y:S01]  /*0740*/  LOP3.LUT R28, R9, UR8, R26, 0x96, !PT ;  /* 0x00000008091c7c12 */ /* 0x000fe2000f8e961a */
[----:B------:R-:W-:Y:S01]  /*0750*/  UIADD3 UR8, UPT, UPT, UR6, 0x5384540f, URZ ;  /* 0x5384540f06087890 */ /* 0x000fe2000fffe0ff */
[----:B------:R-:W-:-:S04]  /*0760*/  IMAD.WIDE.U32 R26, R27, -0x326172a9, RZ ;  /* 0xcd9e8d571b1a7825 */ /* 0x000fc800078e00ff */
[----:B------:R-:W-:Y:S01]  /*0770*/  IMAD.WIDE.U32 R28, R28, -0x2daee0ad, RZ ;  /* 0xd2511f531c1c7825 */ /* 0x000fe200078e00ff */
[----:B------:R-:W-:Y:S01]  /*0780*/  LOP3.LUT R23, R27, UR8, R8, 0x96, !PT ;  /* 0x000000081b177c12 */ /* 0x000fe2000f8e9608 */
[----:B------:R-:W-:-:S03]  /*0790*/  UIADD3 UR8, UPT, UPT, UR6, -0x700cb87f, URZ ;  /* 0x8ff3478106087890 */ /* 0x000fc6000fffe0ff */
[----:B------:R-:W-:Y:S01]  /*07a0*/  LOP3.LUT R8, R29, R22, R30, 0x96, !PT ;  /* 0x000000161d087212 */ /* 0x000fe200078e961e */
[----:B------:R-:W-:-:S04]  /*07b0*/  IMAD.WIDE.U32 R22, R23, -0x2daee0ad, RZ ;  /* 0xd2511f5317167825 */ /* 0x000fc800078e00ff */
[----:B------:R-:W-:Y:S01]  /*07c0*/  IMAD.WIDE.U32 R8, R8, -0x326172a9, RZ ;  /* 0xcd9e8d5708087825 */ /* 0x000fe200078e00ff */
[----:B------:R-:W-:-:S04]  /*07d0*/  LOP3.LUT R27, R23, R28, R33, 0x96, !PT ;  /* 0x0000001c171b7212 */ /* 0x000fc800078e9621 */
[----:B------:R-:W-:Y:S01]  /*07e0*/  LOP3.LUT R28, R9, R26, R31, 0x96, !PT ;  /* 0x0000001a091c7212 */ /* 0x000fe200078e961f */
[----:B------:R-:W-:-:S04]  /*07f0*/  IMAD.WIDE.U32 R26, R27, -0x326172a9, RZ ;  /* 0xcd9e8d571b1a7825 */ /* 0x000fc800078e00ff */
[----:B------:R-:W-:Y:S01]  /*0800*/  IMAD.WIDE.U32 R28, R28, -0x2daee0ad, RZ ;  /* 0xd2511f531c1c7825 */ /* 0x000fe200078e00ff */
[----:B------:R-:W-:-:S03]  /*0810*/  LOP3.LUT R8, R27, UR8, R8, 0x96, !PT ;  /* 0x000000081b087c12 */ /* 0x000fc6000f8e9608 */
[----:B------:R-:W-:Y:S01]  /*0820*/  IMAD.MOV.U32 R9, RZ, RZ, R26 ;  /* 0x000000ffff097224 */ /* 0x000fe200078e001a */
[----:B------:R-:W-:Y:S02]  /*0830*/  LOP3.LUT R10, R29, R22, R0, 0x96, !PT ;  /* 0x000000161d0a7212 */ /* 0x000fe400078e9600 */
[----:B------:R-:W-:Y:S01]  /*0840*/  MOV R29, R11 ;  /* 0x0000000b001d7202 */ /* 0x000fe20000000f00 */
[----:B------:R-:W-:-:S07]  /*0850*/  IMAD.MOV.U32 R11, RZ, RZ, R28 ;  /* 0x000000ffff0b7224 */ /* 0x000fce00078e001c */
.L_x_54:
[----:B------:R-:W-:Y:S05]  /*0860*/  BSYNC.RECONVERGENT B1 ;  /* 0x0000000000017941 */ /* 0x000fea0003800200 */
.L_x_53:
[----:B------:R-:W0:Y:S01]  /*0870*/  I2F.F64.U32 R28, R29 ;  /* 0x0000001d001c7312 */ /* 0x000e220000201800 */
[----:B------:R-:W2:Y:S01]  /*0880*/  LDC.64 R22, c[0x0][0x380] ;  /* 0x0000e000ff167b82 */ /* 0x000ea20000000a00 */
[----:B------:R-:W-:Y:S01]  /*0890*/  IMAD.MOV.U32 R26, RZ, RZ, 0x0 ;  /* 0x00000000ff1a7424 */ /* 0x000fe200078e00ff */
[----:B------:R-:W-:Y:S01]  /*08a0*/  MOV R27, 0x3df00000 ;  /* 0x3df00000001b7802 */ /* 0x000fe20000000f00 */
[----:B------:R-:W-:-:S04]  /*08b0*/  IMAD.U32 R35, RZ, RZ, UR13 ;  /* 0x0000000dff237e24 */ /* 0x000fc8000f8e00ff */
[----:B------:R-:W-:Y:S01]  /*08c0*/  IMAD R35, R35, UR12, R2 ;  /* 0x0000000c23237c24 */ /* 0x000fe2000f8e0202 */
[----:B-1----:R-:W-:-:S04]  /*08d0*/  IADD3 R2, PT, PT, R3, R2, RZ ;  /* 0x0000000203027210 */ /* 0x002fc80007ffe0ff */
[----:B------:R-:W-:Y:S01]  /*08e0*/  ISETP.GE.AND P0, PT, R2, UR13, PT ;  /* 0x0000000d02007c0c */ /* 0x000fe2000bf06270 */
[----:B0-----:R-:W-:-:S08]  /*08f0*/  DFMA R26, R28, R26, 2.3283064365386962891e-10 ;  /* 0x3df000001c1a742b */ /* 0x001fd0000000001a */
[----:B------:R-:W-:Y:S01]  /*0900*/  DFMA R26, R24, R26, UR14 ;  /* 0x0000000e181a7e2b */ /* 0x000fe2000800001a */
[----:B--2---:R-:W-:-:S06]  /*0910*/  IMAD.WIDE R22, R35, 0x8, R22 ;  /* 0x0000000823167825 */ /* 0x004fcc00078e0216 */
[----:B------:R0:W-:Y:S01]  /*0920*/  STG.E.64 desc[UR10][R22.64], R26 ;  /* 0x0000001a16007986 */ /* 0x0001e2000c101b0a */
[----:B------:R-:W-:Y:S05]  /*0930*/  @!P0 BRA `(.L_x_58) ;  /* 0xfffffff800848947 */ /* 0x000fea000383ffff */
.L_x_52:
[----:B------:R-:W-:Y:S05]  /*0940*/  BSYNC.RECONVERGENT B0 ;  /* 0x0000000000007941 */ /* 0x000fea0003800200 */
.L_x_51:
[----:B------:R-:W-:Y:S01]  /*0950*/  IMAD.U32 R2, RZ, RZ, UR4 ;  /* 0x00000004ff027e24 */ /* 0x000fe2000f8e00ff */
[----:B------:R-:W-:Y:S01]  /*0960*/  MOV R3, UR5 ;  /* 0x0000000500037c02 */ /* 0x000fe20008000f00 */
[----:B------:R-:W-:Y:S01]  /*0970*/  IMAD.U32 R16, RZ, RZ, UR4 ;  /* 0x00000004ff107e24 */ /* 0x000fe2000f8e00ff */
[----:B------:R-:W-:Y:S01]  /*0980*/  MOV R17, UR5 ;  /* 0x0000000500117c02 */ /* 0x000fe20008000f00 */
[----:B0-----:R-:W-:Y:S01]  /*0990*/  IMAD.U32 R22, RZ, RZ, UR4 ;  /* 0x00000004ff167e24 */ /* 0x001fe2000f8e00ff */
[----:B------:R-:W-:Y:S01]  /*09a0*/  MOV R23, UR5 ;  /* 0x0000000500177c02 */ /* 0x000fe20008000f00 */
[----:B------:R-:W-:Y:S01]  /*09b0*/  IMAD.U32 R4, RZ, RZ, UR6 ;  /* 0x00000006ff047e24 */ /* 0x000fe2000f8e00ff */
[----:B------:R-:W-:Y:S01]  /*09c0*/  MOV R5, UR7 ;  /* 0x0000000700057c02 */ /* 0x000fe20008000f00 */
[----:B------:R-:W-:Y:S01]  /*09d0*/  IMAD.U32 R24, RZ, RZ, UR4 ;  /* 0x00000004ff187e24 */ /* 0x000fe2000f8e00ff */
[----:B------:R-:W-:Y:S01]  /*09e0*/  MOV R25, UR5 ;  /* 0x0000000500197c02 */ /* 0x000fe20008000f00 */
[----:B------:R-:W-:Y:S01]  /*09f0*/  IMAD.U32 R26, RZ, RZ, UR4 ;  /* 0x00000004ff1a7e24 */ /* 0x000fe2000f8e00ff */
[----:B------:R-:W-:Y:S01]  /*0a00*/  MOV R27, UR5 ;  /* 0x00000005001b7c02 */ /* 0x000fe20008000f00 */
[----:B-----5:R-:W-:Y:S04]  /*0a10*/  STG.E.128 desc[UR10][R2.64], R12 ;  /* 0x0000000c02007986 */ /* 0x020fe8000c101d0a */
[----:B------:R-:W-:Y:S04]  /*0a20*/  STG.E.128 desc[UR10][R16.64+0x10], R8 ;  /* 0x0000100810007986 */ /* 0x000fe8000c101d0a */
[----:B------:R-:W-:Y:S04]  /*0a30*/  STG.E.128 desc[UR10][R22.64+0x20], R4 ;  /* 0x0000200416007986 */ /* 0x000fe8000c101d0a */
[----:B------:R-:W-:Y:S04]  /*0a40*/  STG.E.64 desc[UR10][R24.64+0x30], R20 ;  /* 0x0000301418007986 */ /* 0x000fe8000c101b0a */
[----:B------:R-:W-:Y:S01]  /*0a50*/  STG.E.64 desc[UR10][R26.64+0x38], R18 ;  /* 0x000038121a007986 */ /* 0x000fe2000c101b0a */
[----:B------:R-:W-:Y:S05]  /*0a60*/  EXIT ;  /* 0x000000000000794d */ /* 0x000fea0003800000 */
.L_x_59:
        /* <DEDUP_REMOVED lines=9> */
.L_x_65:


//--------------------- .text._Z8init_rngP24curandStatePhilox4_32_10yi --------------------------
	.section	.text._Z8init_rngP24curandStatePhilox4_32_10yi,"ax",@progbits
	.align	128
        .global         _Z8init_rngP24curandStatePhilox4_32_10yi
        .type           _Z8init_rngP24curandStatePhilox4_32_10yi,@function
        .size           _Z8init_rngP24curandStatePhilox4_32_10yi,(.L_x_66 - _Z8init_rngP24curandStatePhilox4_32_10yi)
        .other          _Z8init_rngP24curandStatePhilox4_32_10yi,@"STO_CUDA_ENTRY STV_DEFAULT"
_Z8init_rngP24curandStatePhilox4_32_10yi:
.text._Z8init_rngP24curandStatePhilox4_32_10yi:
[----:B------:R-:W-:Y:S01]  /*0000*/  LDC R1, c[0x0][0x37c] ;  /* 0x0000df00ff017b82 */ /* 0x000fe20000000800 */
[----:B------:R-:W0:Y:S07]  /*0010*/  S2R R3, SR_TID.X ;  /* 0x0000000000037919 */ /* 0x000e2e0000002100 */
[----:B------:R-:W0:Y:S01]  /*0020*/  S2UR UR4, SR_CTAID.X ;  /* 0x00000000000479c3 */ /* 0x000e220000002500 */
[----:B------:R-:W1:Y:S07]  /*0030*/  LDCU UR5, c[0x0][0x390] ;  /* 0x00007200ff0577ac */ /* 0x000e6e0008000800 */
[----:B------:R-:W0:Y:S02]  /*0040*/  LDC R6, c[0x0][0x360] ;  /* 0x0000d800ff067b82 */ /* 0x000e240000000800 */
[----:B0-----:R-:W-:-:S05]  /*0050*/  IMAD R6, R6, UR4, R3 ;  /* 0x0000000406067c24 */ /* 0x001fca000f8e0203 */
[----:B-1----:R-:W-:-:S13]  /*0060*/  ISETP.GE.AND P0, PT, R6, UR5, PT ;  /* 0x0000000506007c0c */ /* 0x002fda000bf06270 */
[----:B------:R-:W-:Y:S05]  /*0070*/  @P0 EXIT ;  /* 0x000000000000094d */ /* 0x000fea0003800000 */
[----:B------:R-:W0:Y:S01]  /*0080*/  LDC.64 R2, c[0x0][0x388] ;  /* 0x0000e200ff027b82 */ /* 0x000e220000000a00 */
[----:B------:R-:W-:Y:S01]  /*0090*/  IMAD.WIDE.U32 R10, R6, -0x326172a9, RZ ;  /* 0xcd9e8d57060a7825 */ /* 0x000fe200078e00ff */
[----:B------:R-:W-:Y:S01]  /*00a0*/  SHF.R.S32.HI R7, RZ, 0x1f, R6 ;  /* 0x0000001fff077819 */ /* 0x000fe20000011406 */
[----:B------:R-:W1:Y:S03]  /*00b0*/  LDCU.64 UR4, c[0x0][0x358] ;  /* 0x00006b00ff0477ac */ /* 0x000e660008000a00 */
[----:B0-----:R-:W-:Y:S01]  /*00c0*/  LOP3.LUT R4, R11, R2, RZ, 0x3c, !PT ;  /* 0x000000020b047212 */ /* 0x001fe200078e3cff */
[----:B------:R-:W-:Y:S01]  /*00d0*/  VIADD R9, R3, 0xbb67ae85 ;  /* 0xbb67ae8503097836 */ /* 0x000fe20000000000 */
[----:B------:R-:W-:Y:S02]  /*00e0*/  LOP3.LUT R12, R7, R3, RZ, 0x3c, !PT ;  /* 0x00000003070c7212 */ /* 0x000fe400078e3cff */
[----:B------:R-:W-:Y:S01]  /*00f0*/  IADD3 R11, PT, PT, R2, 0x3c6ef372, RZ ;  /* 0x3c6ef372020b7810 */ /* 0x000fe20007ffe0ff */
[----:B------:R-:W-:-:S04]  /*0100*/  IMAD.WIDE.U32 R4, R4, -0x2daee0ad, RZ ;  /* 0xd2511f5304047825 */ /* 0x000fc800078e00ff */
[----:B------:R-:W-:Y:S01]  /*0110*/  IMAD.WIDE.U32 R12, R12, -0x326172a9, RZ ;  /* 0xcd9e8d570c0c7825 */ /* 0x000fe200078e00ff */
[----:B------:R-:W-:-:S03]  /*0120*/  LOP3.LUT R9, R9, R5, RZ, 0x3c, !PT ;  /* 0x0000000509097212 */ /* 0x000fc600078e3cff */
[----:B------:R-:W-:Y:S02]  /*0130*/  VIADD R5, R2, 0x9e3779b9 ;  /* 0x9e3779b902057836 */ /* 0x000fe40000000000 */
[----:B------:R-:W-:-:S03]  /*0140*/  IMAD.WIDE.U32 R8, R9, -0x326172a9, RZ ;  /* 0xcd9e8d5709087825 */ /* 0x000fc600078e00ff */
[----:B------:R-:W-:Y:S02]  /*0150*/  LOP3.LUT R5, R5, R10, R13, 0x96, !PT ;  /* 0x0000000a05057212 */ /* 0x000fe400078e960d */
[----:B------:R-:W-:Y:S01]  /*0160*/  LOP3.LUT R11, R9, R12, R11, 0x96, !PT ;  /* 0x0000000c090b7212 */ /* 0x000fe200078e960b */
[----:B------:R-:W-:Y:S02]  /*0170*/  VIADD R9, R3, 0x76cf5d0a ;  /* 0x76cf5d0a03097836 */ /* 0x000fe40000000000 */
[----:B------:R-:W-:Y:S01]  /*0180*/  IMAD.WIDE.U32 R12, R5, -0x2daee0ad, RZ ;  /* 0xd2511f53050c7825 */ /* 0x000fe200078e00ff */
[----:B------:R-:W-:-:S03]  /*0190*/  IADD3 R5, PT, PT, R3, 0x32370b8f, RZ ;  /* 0x32370b8f03057810 */ /* 0x000fc60007ffe0ff */
[----:B------:R-:W-:Y:S01]  /*01a0*/  IMAD.WIDE.U32 R10, R11, -0x2daee0ad, RZ ;  /* 0xd2511f530b0a7825 */ /* 0x000fe200078e00ff */
[----:B------:R-:W-:-:S04]  /*01b0*/  LOP3.LUT R9, R13, R4, R9, 0x96, !PT ;  /* 0x000000040d097212 */ /* 0x000fc800078e9609 */
[----:B------:R-:W-:Y:S01]  /*01c0*/  LOP3.LUT R5, R11, R12, R5, 0x96, !PT ;  /* 0x0000000c0b057212 */ /* 0x000fe200078e9605 */
[C---:B------:R-:W-:Y:S02]  /*01d0*/  VIADD R11, R2.reuse, 0xdaa66d2b ;  /* 0xdaa66d2b020b7836 */ /* 0x040fe40000000000 */
[----:B------:R-:W-:Y:S01]  /*01e0*/  IMAD.WIDE.U32 R12, R9, -0x326172a9, RZ ;  /* 0xcd9e8d57090c7825 */ /* 0x000fe200078e00ff */
[----:B------:R-:W-:-:S03]  /*01f0*/  IADD3 R9, PT, PT, R2, 0x78dde6e4, RZ ;  /* 0x78dde6e402097810 */ /* 0x000fc60007ffe0ff */
[----:B------:R-:W-:Y:S01]  /*0200*/  IMAD.WIDE.U32 R4, R5, -0x326172a9, RZ ;  /* 0xcd9e8d5705047825 */ /* 0x000fe200078e00ff */
[----:B------:R-:W-:-:S04]  /*0210*/  LOP3.LUT R11, R13, R8, R11, 0x96, !PT ;  /* 0x000000080d0b7212 */ /* 0x000fc800078e960b */
[----:B------:R-:W-:Y:S01]  /*0220*/  LOP3.LUT R9, R5, R12, R9, 0x96, !PT ;  /* 0x0000000c05097212 */ /* 0x000fe200078e9609 */
[----:B------:R-:W-:Y:S02]  /*0230*/  VIADD R5, R3, 0xed9eba14 ;  /* 0xed9eba1403057836 */ /* 0x000fe40000000000 */
[----:B------:R-:W-:Y:S01]  /*0240*/  IMAD.WIDE.U32 R12, R11, -0x2daee0ad, RZ ;  /* 0xd2511f530b0c7825 */ /* 0x000fe200078e00ff */
[----:B------:R-:W-:-:S03]  /*0250*/  IADD3 R11, PT, PT, R3, -0x56f99767, RZ ;  /* 0xa9066899030b7810 */ /* 0x000fc60007ffe0ff */
[----:B------:R-:W-:Y:S01]  /*0260*/  IMAD.WIDE.U32 R8, R9, -0x2daee0ad, RZ ;  /* 0xd2511f5309087825 */ /* 0x000fe200078e00ff */
[----:B------:R-:W-:-:S04]  /*0270*/  LOP3.LUT R5, R13, R10, R5, 0x96, !PT ;  /* 0x0000000a0d057212 */ /* 0x000fc800078e9605 */
[----:B------:R-:W-:Y:S01]  /*0280*/  LOP3.LUT R11, R9, R12, R11, 0x96, !PT ;  /* 0x0000000c090b7212 */ /* 0x000fe200078e960b */
[C---:B------:R-:W-:Y:S02]  /*0290*/  VIADD R9, R2.reuse, 0x1715609d ;  /* 0x1715609d02097836 */ /* 0x040fe40000000000 */
[----:B------:R-:W-:Y:S01]  /*02a0*/  IMAD.WIDE.U32 R12, R5, -0x326172a9, RZ ;  /* 0xcd9e8d57050c7825 */ /* 0x000fe200078e00ff */
[----:B------:R-:W-:-:S03]  /*02b0*/  IADD3 R5, PT, PT, R2, -0x4ab325aa, RZ ;  /* 0xb54cda5602057810 */ /* 0x000fc60007ffe0ff */
[----:B------:R-:W-:Y:S01]  /*02c0*/  IMAD.WIDE.U32 R10, R11, -0x326172a9, RZ ;  /* 0xcd9e8d570b0a7825 */ /* 0x000fe200078e00ff */
[----:B------:R-:W-:-:S04]  /*02d0*/  LOP3.LUT R9, R13, R4, R9, 0x96, !PT ;  /* 0x000000040d097212 */ /* 0x000fc800078e9609 */
[----:B------:R-:W-:Y:S01]  /*02e0*/  LOP3.LUT R5, R11, R12, R5, 0x96, !PT ;  /* 0x0000000c0b057212 */ /* 0x000fe200078e9605 */
[----:B------:R-:W-:Y:S02]  /*02f0*/  VIADD R11, R3, 0x646e171e ;  /* 0x646e171e030b7836 */ /* 0x000fe40000000000 */
[----:B------:R-:W-:Y:S01]  /*0300*/  IMAD.WIDE.U32 R12, R9, -0x2daee0ad, RZ ;  /* 0xd2511f53090c7825 */ /* 0x000fe200078e00ff */
[----:B------:R-:W-:-:S03]  /*0310*/  IADD3 R9, PT, PT, R3, 0x1fd5c5a3, RZ ;  /* 0x1fd5c5a303097810 */ /* 0x000fc60007ffe0ff */
[----:B------:R-:W-:Y:S01]  /*0320*/  IMAD.WIDE.U32 R4, R5, -0x2daee0ad, RZ ;  /* 0xd2511f5305047825 */ /* 0x000fe200078e00ff */
[----:B------:R-:W-:-:S04]  /*0330*/  LOP3.LUT R11, R13, R8, R11, 0x96, !PT ;  /* 0x000000080d0b7212 */ /* 0x000fc800078e960b */
[----:B------:R-:W-:Y:S01]  /*0340*/  LOP3.LUT R12, R5, R12, R9, 0x96, !PT ;  /* 0x0000000c050c7212 */ /* 0x000fe200078e9609 */
[C---:B------:R-:W-:Y:S01]  /*0350*/  VIADD R5, R2.reuse, 0x5384540f ;  /* 0x5384540f02057836 */ /* 0x040fe20000000000 */
[----:B------:R-:W0:Y:S01]  /*0360*/  LDC.64 R8, c[0x0][0x380] ;  /* 0x0000e000ff087b82 */ /* 0x000e220000000a00 */
[----:B------:R-:W-:Y:S01]  /*0370*/  IMAD.WIDE.U32 R14, R11, -0x326172a9, RZ ;  /* 0xcd9e8d570b0e7825 */ /* 0x000fe200078e00ff */
[----:B------:R-:W-:-:S03]  /*0380*/  IADD3 R11, PT, PT, R2, -0xe443238, RZ ;  /* 0xf1bbcdc8020b7810 */ /* 0x000fc60007ffe0ff */
[----:B------:R-:W-:Y:S01]  /*0390*/  IMAD.WIDE.U32 R12, R12, -0x326172a9, RZ ;  /* 0xcd9e8d570c0c7825 */ /* 0x000fe200078e00ff */
[----:B------:R-:W-:-:S04]  /*03a0*/  LOP3.LUT R5, R15, R10, R5, 0x96, !PT ;  /* 0x0000000a0f057212 */ /* 0x000fc800078e9605 */
[----:B------:R-:W-:Y:S01]  /*03b0*/  LOP3.LUT R16, R13, R14, R11, 0x96, !PT ;  /* 0x0000000e0d107212 */ /* 0x000fe200078e960b */
[----:B------:R-:W-:Y:S02]  /*03c0*/  VIADD R11, R3, 0xdb3d7428 ;  /* 0xdb3d7428030b7836 */ /* 0x000fe40000000000 */
[----:B------:R-:W-:Y:S01]  /*03d0*/  IMAD.WIDE.U32 R14, R5, -0x2daee0ad, RZ ;  /* 0xd2511f53050e7825 */ /* 0x000fe200078e00ff */
[----:B------:R-:W-:-:S03]  /*03e0*/  IADD3 R5, PT, PT, R3, -0x695add53, RZ ;  /* 0x96a522ad03057810 */ /* 0x000fc60007ffe0ff */
[----:B------:R-:W-:Y:S01]  /*03f0*/  IMAD.WIDE.U32 R16, R16, -0x2daee0ad, RZ ;  /* 0xd2511f5310107825 */ /* 0x000fe200078e00ff */
[----:B------:R-:W-:Y:S02]  /*0400*/  LOP3.LUT R20, R15, R4, R11, 0x96, !PT ;  /* 0x000000040f147212 */ /* 0x000fe400078e960b */
[----:B------:R-:W-:Y:S01]  /*0410*/  CS2R R10, SRZ ;  /* 0x00000000000a7805 */ /* 0x000fe2000001ff00 */
[----:B------:R-:W-:Y:S01]  /*0420*/  VIADD R13, R2, 0x8ff34781 ;  /* 0x8ff34781020d7836 */ /* 0x000fe20000000000 */
[----:B------:R-:W-:Y:S01]  /*0430*/  LOP3.LUT R14, R17, R14, R5, 0x96, !PT ;  /* 0x0000000e110e7212 */ /* 0x000fe200078e9605 */
[----:B------:R-:W-:Y:S01]  /*0440*/  IMAD.WIDE.U32 R20, R20, -0x326172a9, RZ ;  /* 0xcd9e8d5714147825 */ /* 0x000fe200078e00ff */
[----:B------:R-:W-:Y:S02]  /*0450*/  CS2R R4, SRZ ;  /* 0x0000000000047805 */ /* 0x000fe4000001ff00 */
[----:B------:R-:W-:Y:S01]  /*0460*/  MOV R15, R16 ;  /* 0x00000010000f7202 */ /* 0x000fe20000000f00 */
[----:B0-----:R-:W-:Y:S01]  /*0470*/  IMAD.WIDE R18, R6, 0x40, R8 ;  /* 0x0000004006127825 */ /* 0x001fe200078e0208 */
[----:B------:R-:W-:-:S02]  /*0480*/  LOP3.LUT R12, R21, R12, R13, 0x96, !PT ;  /* 0x0000000c150c7212 */ /* 0x000fc400078e960d */
[----:B------:R-:W-:Y:S01]  /*0490*/  MOV R8, R2 ;  /* 0x0000000200087202 */ /* 0x000fe20000000f00 */
[----:B------:R-:W-:Y:S01]  /*04a0*/  IMAD.MOV.U32 R9, RZ, RZ, R3 ;  /* 0x000000ffff097224 */ /* 0x000fe200078e0003 */
[----:B-1----:R-:W-:Y:S01]  /*04b0*/  STG.E.128 desc[UR4][R18.64], R4 ;  /* 0x0000000412007986 */ /* 0x002fe2000c101d04 */
[----:B------:R-:W-:-:S03]  /*04c0*/  IMAD.MOV.U32 R13, RZ, RZ, R20 ;  /* 0x000000ffff0d7224 */ /* 0x000fc600078e0014 */
[----:B------:R-:W-:Y:S04]  /*04d0*/  STG.E.128 desc[UR4][R18.64+0x20], R8 ;  /* 0x0000200812007986 */ /* 0x000fe8000c101d04 */
[----:B------:R-:W-:Y:S04]  /*04e0*/  STG.E.64 desc[UR4][R18.64+0x30], RZ ;  /* 0x000030ff12007986 */ /* 0x000fe8000c101b04 */
[----:B------:R-:W-:Y:S04]  /*04f0*/  STG.E.64 desc[UR4][R18.64+0x38], RZ ;  /* 0x000038ff12007986 */ /* 0x000fe8000c101b04 */
[----:B------:R-:W-:Y:S01]  /*0500*/  STG.E.128 desc[UR4][R18.64+0x10], R12 ;  /* 0x0000100c12007986 */ /* 0x000fe2000c101d04 */
[----:B------:R-:W-:Y:S05]  /*0510*/  EXIT ;  /* 0x000000000000794d */ /* 0x000fea0003800000 */
.L_x_60:
        /* <DEDUP_REMOVED lines=14> */
.L_x_66:


//--------------------- .nv.global.init           --------------------------
	.section	.nv.global.init,"aw",@progbits
	.align	16
.nv.global.init:
	.type		__cudart_sin_cos_coeffs,@object
	.size		__cudart_sin_cos_coeffs,(__cudart_i2opi_d - __cudart_sin_cos_coeffs)
__cudart_sin_cos_coeffs:
        /*0000*/ 	.byte	0x46, 0xd2, 0xb0, 0x2c, 0xf1, 0xe5, 0x5a, 0xbe, 0x92, 0xe3, 0xac, 0x69, 0xe3, 0x1d, 0xc7, 0x3e
        /*0010*/ 	.byte	0xa1, 0x62, 0xdb, 0x19, 0xa0, 0x01, 0x2a, 0xbf, 0x18, 0x08, 0x11, 0x11, 0x11, 0x11, 0x81, 0x3f
        /*0020*/ 	.byte	0x54, 0x55, 0x55, 0x55, 0x55, 0x55, 0xc5, 0xbf, 0x00, 0x00, 0x00, 0x00, 0x00, 0x00, 0x00, 0x00
        /*0030*/ 	.byte	0x00, 0x00, 0x00, 0x00, 0x00, 0x00, 0x00, 0x00, 0x64, 0x81, 0xfd, 0x20, 0x83, 0xff, 0xa8, 0xbd
        /*0040*/ 	.byte	0x28, 0x85, 0xef, 0xc1, 0xa7, 0xee, 0x21, 0x3e, 0xd9, 0xe6, 0x06, 0x8e, 0x4f, 0x7e, 0x92, 0xbe
        /*0050*/ 	.byte	0xe9, 0xbc, 0xdd, 0x19, 0xa0, 0x01, 0xfa, 0x3e, 0x47, 0x5d, 0xc1, 0x16, 0x6c, 0xc1, 0x56, 0xbf
        /*0060*/ 	.byte	0x51, 0x55, 0x55, 0x55, 0x55, 0x55, 0xa5, 0x3f, 0x00, 0x00, 0x00, 0x00, 0x00, 0x00, 0xe0, 0xbf
        /*0070*/ 	.byte	0x00, 0x00, 0x00, 0x00, 0x00, 0x00, 0xf0, 0x3f, 0x00, 0x00, 0x00, 0x00, 0x00, 0x00, 0x00, 0x00
	.type		__cudart_i2opi_d,@object
	.size		__cudart_i2opi_d,(mrg32k3aM1SubSeq - __cudart_i2opi_d)
__cudart_i2opi_d:
        /* <DEDUP_REMOVED lines=9> */
	.type		mrg32k3aM1SubSeq,@object
	.size		mrg32k3aM1SubSeq,(mrg32k3aM2SubSeq - mrg32k3aM1SubSeq)
mrg32k3aM1SubSeq:
        /* <DEDUP_REMOVED lines=126> */
	.type		mrg32k3aM2SubSeq,@object
	.size		mrg32k3aM2SubSeq,(mrg32k3aM1 - mrg32k3aM2SubSeq)
mrg32k3aM2SubSeq:
        /* <DEDUP_REMOVED lines=126> */
	.type		mrg32k3aM1,@object
	.size		mrg32k3aM1,(mrg32k3aM1Seq - mrg32k3aM1)
mrg32k3aM1:
        /* <DEDUP_REMOVED lines=144> */
	.type		mrg32k3aM1Seq,@object
	.size		mrg32k3aM1Seq,(mrg32k3aM2 - mrg32k3aM1Seq)
mrg32k3aM1Seq:
        /* <DEDUP_REMOVED lines=144> */
	.type		mrg32k3aM2,@object
	.size		mrg32k3aM2,(mrg32k3aM2Seq - mrg32k3aM2)
mrg32k3aM2:
        /* <DEDUP_REMOVED lines=144> */
	.type		mrg32k3aM2Seq,@object
	.size		mrg32k3aM2Seq,(precalc_xorwow_matrix - mrg32k3aM2Seq)
mrg32k3aM2Seq:
        /* <DEDUP_REMOVED lines=144> */
	.type		precalc_xorwow_matrix,@object
	.size		precalc_xorwow_matrix,(precalc_xorwow_offset_matrix - precalc_xorwow_matrix)
precalc_xorwow_matrix:
        /* <DEDUP_REMOVED lines=6400> */
	.type		precalc_xorwow_offset_matrix,@object
	.size		precalc_xorwow_offset_matrix,(.L_1 - precalc_xorwow_offset_matrix)
precalc_xorwow_offset_matrix:
        /* <DEDUP_REMOVED lines=6400> */
.L_1:


//--------------------- .nv.shared.reserved.0     --------------------------
	.section	.nv.shared.reserved.0,"aw",@nobits
	.weak		__nv_reservedSMEM_offset_0_alias
	.size		__nv_reservedSMEM_offset_0_alias, 0, 64
	.other		__nv_reservedSMEM_offset_0_alias,@"STO_CUDA_RESERVED_SHARED STV_DEFAULT"
__nv_reservedSMEM_offset_0_alias:
	.zero		0
	.zero		64


//--------------------- .nv.shared._Z17rastrigin_fitnessPKdPdii --------------------------
	.section	.nv.shared._Z17rastrigin_fitnessPKdPdii,"aw",@nobits
	.sectionflags	@""
	.align	8
.nv.shared._Z17rastrigin_fitnessPKdPdii:
	.zero		3072


//--------------------- .nv.constant0._Z10gwo_updatePdiiPKdS1_S1_dddP24curandStatePhilox4_32_10 --------------------------
	.section	.nv.constant0._Z10gwo_updatePdiiPKdS1_S1_dddP24curandStatePhilox4_32_10,"a",@progbits
	.sectionflags	@""
	.align	4
.nv.constant0._Z10gwo_updatePdiiPKdS1_S1_dddP24curandStatePhilox4_32_10:
	.zero		968


//--------------------- .nv.constant0._Z17rastrigin_fitnessPKdPdii --------------------------
	.section	.nv.constant0._Z17rastrigin_fitnessPKdPdii,"a",@progbits
	.sectionflags	@""
	.align	4
.nv.constant0._Z17rastrigin_fitnessPKdPdii:
	.zero		920


//--------------------- .nv.constant0._Z14init_positionsPdiiddP24curandStatePhilox4_32_10 --------------------------
	.section	.nv.constant0._Z14init_positionsPdiiddP24curandStatePhilox4_32_10,"a",@progbits
	.sectionflags	@""
	.align	4
.nv.constant0._Z14init_positionsPdiiddP24curandStatePhilox4_32_10:
	.zero		936


//--------------------- .nv.constant0._Z8init_rngP24curandStatePhilox4_32_10yi --------------------------
	.section	.nv.constant0._Z8init_rngP24curandStatePhilox4_32_10yi,"a",@progbits
	.sectionflags	@""
	.align	4
.nv.constant0._Z8init_rngP24curandStatePhilox4_32_10yi:
	.zero		916


//--------------------- SYMBOLS --------------------------

	.type		.nv.reservedSmem.offset0,@object
	.size		.nv.reservedSmem.offset0,0x4
	.type		.nv.reservedSmem.cap,@object
	.size		.nv.reservedSmem.cap,0x4
